	.target	sm_90a

	.elftype	@"ET_EXEC"


//--------------------- .note.nv.tkinfo           --------------------------
	.section	.note.nv.tkinfo,"",@"SHT_NOTE"
	.sectionflags	@"SHF_NOTE_NV_TKINFO"
	.tkinfo
        /*0018*/ 	.word	0x00000002
        /*0030*/ 	.string	""
        /*0030*/ 	.string	"ptxas"
        /*0030*/ 	.string	"Cuda compilation tools, release 13.0, V13.0.88"
        /*0030*/ 	.string	"Build cuda_13.0.r13.0/compiler.36424714_0"
        /*0030*/ 	.string	"-arch sm_90a -m 64 "



//--------------------- .note.nv.cuinfo           --------------------------
	.section	.note.nv.cuinfo,"",@"SHT_NOTE"
	.sectionflags	@"SHF_NOTE_NV_CUINFO"
        /*0018*/ 	.short	0x0002
        /*001a*/ 	.short	0x005a
        /*001c*/ 	.short	0x0082
	.zero		2


//--------------------- .nv.info                  --------------------------
	.section	.nv.info,"",@"SHT_CUDA_INFO"
	.align	4


	//----- nvinfo : EIATTR_REGCOUNT
	.align		4
        /*0000*/ 	.byte	0x04, 0x2f
        /*0002*/ 	.short	(.L_15 - .L_14)
	.align		4
.L_14:
        /*0004*/ 	.word	index@(_ZN7cutlass13device_kernelINS_4gemm6kernel13GemmUniversalIN4cute5tupleIJiiiiEEENS1_10collective13CollectiveMmaINS1_34MainloopSm90TmaGmmaWarpSpecializedILi9ENS5_IJNS4_1CILi1EEESB_SB_EEENS1_32KernelTmaWarpSpecializedPingpongEEENS5_IJNSA_ILi64EEENSA_ILi128EEENSA_ILi32EEEEEENS_10tfloat32_tENS5_IJlSB_lEEESJ_SK_NS4_8TiledMMAINS4_8MMA_AtomIJNS4_4SM904GMMA30MMA_64x128x8_F32TF32TF32_SS_TNILNSO_7ScaleInE1ELSQ_1EEEEEENS4_6LayoutISC_NS5_IJNSA_ILi0EEESU_SU_EEEEENS5_IJNS4_10UnderscoreESX_SX_EEEEENS4_13SM90_TMA_LOADENS4_14ComposedLayoutINS4_7SwizzleILi3ELi4ELi3EEENS4_18smem_ptr_flag_bitsILi32EEENST_INS5_IJNSA_ILi8EEESH_EEENS5_IJSH_SB_EEEEEEEvNS4_8identityES10_S1A_vS1B_EENS_8epilogue10collective6detail29Sm90TmaWarpSpecializedAdapterINS1E_15DefaultEpilogueISJ_SK_SK_NS1D_6thread17LinearCombinationISJ_Li1EffLNS1I_9ScaleType4KindE0ELNS_15FloatRoundStyleE2ESJ_EENS1_15EpilogueDefaultEEEEEvvEEEEvNT_6ParamsE)
        /*0008*/ 	.word	0x000000a8


	//----- nvinfo : EIATTR_FRAME_SIZE
	.align		4
.L_15:
        /*000c*/ 	.byte	0x04, 0x11
        /*000e*/ 	.short	(.L_17 - .L_16)
	.align		4
.L_16:
        /*0010*/ 	.word	index@(_ZN7cutlass13device_kernelINS_4gemm6kernel13GemmUniversalIN4cute5tupleIJiiiiEEENS1_10collective13CollectiveMmaINS1_34MainloopSm90TmaGmmaWarpSpecializedILi9ENS5_IJNS4_1CILi1EEESB_SB_EEENS1_32KernelTmaWarpSpecializedPingpongEEENS5_IJNSA_ILi64EEENSA_ILi128EEENSA_ILi32EEEEEENS_10tfloat32_tENS5_IJlSB_lEEESJ_SK_NS4_8TiledMMAINS4_8MMA_AtomIJNS4_4SM904GMMA30MMA_64x128x8_F32TF32TF32_SS_TNILNSO_7ScaleInE1ELSQ_1EEEEEENS4_6LayoutISC_NS5_IJNSA_ILi0EEESU_SU_EEEEENS5_IJNS4_10UnderscoreESX_SX_EEEEENS4_13SM90_TMA_LOADENS4_14ComposedLayoutINS4_7SwizzleILi3ELi4ELi3EEENS4_18smem_ptr_flag_bitsILi32EEENST_INS5_IJNSA_ILi8EEESH_EEENS5_IJSH_SB_EEEEEEEvNS4_8identityES10_S1A_vS1B_EENS_8epilogue10collective6detail29Sm90TmaWarpSpecializedAdapterINS1E_15DefaultEpilogueISJ_SK_SK_NS1D_6thread17LinearCombinationISJ_Li1EffLNS1I_9ScaleType4KindE0ELNS_15FloatRoundStyleE2ESJ_EENS1_15EpilogueDefaultEEEEEvvEEEEvNT_6ParamsE)
        /*0014*/ 	.word	0x00000008


	//----- nvinfo : EIATTR_MIN_STACK_SIZE
	.align		4
.L_17:
        /*0018*/ 	.byte	0x04, 0x12
        /*001a*/ 	.short	(.L_19 - .L_18)
	.align		4
.L_18:
        /*001c*/ 	.word	index@(_ZN7cutlass13device_kernelINS_4gemm6kernel13GemmUniversalIN4cute5tupleIJiiiiEEENS1_10collective13CollectiveMmaINS1_34MainloopSm90TmaGmmaWarpSpecializedILi9ENS5_IJNS4_1CILi1EEESB_SB_EEENS1_32KernelTmaWarpSpecializedPingpongEEENS5_IJNSA_ILi64EEENSA_ILi128EEENSA_ILi32EEEEEENS_10tfloat32_tENS5_IJlSB_lEEESJ_SK_NS4_8TiledMMAINS4_8MMA_AtomIJNS4_4SM904GMMA30MMA_64x128x8_F32TF32TF32_SS_TNILNSO_7ScaleInE1ELSQ_1EEEEEENS4_6LayoutISC_NS5_IJNSA_ILi0EEESU_SU_EEEEENS5_IJNS4_10UnderscoreESX_SX_EEEEENS4_13SM90_TMA_LOADENS4_14ComposedLayoutINS4_7SwizzleILi3ELi4ELi3EEENS4_18smem_ptr_flag_bitsILi32EEENST_INS5_IJNSA_ILi8EEESH_EEENS5_IJSH_SB_EEEEEEEvNS4_8identityES10_S1A_vS1B_EENS_8epilogue10collective6detail29Sm90TmaWarpSpecializedAdapterINS1E_15DefaultEpilogueISJ_SK_SK_NS1D_6thread17LinearCombinationISJ_Li1EffLNS1I_9ScaleType4KindE0ELNS_15FloatRoundStyleE2ESJ_EENS1_15EpilogueDefaultEEEEEvvEEEEvNT_6ParamsE)
        /*0020*/ 	.word	0x00000008
.L_19:


//--------------------- .nv.compat                --------------------------
	.section	.nv.compat,"",@"SHT_CUDA_COMPAT_INFO"
	.align	4
        /*0000*/ 	.byte	0x02, 0x09, 0x01, 0x00, 0x02, 0x02, 0x04, 0x00, 0x02, 0x05, 0x05, 0x00, 0x03, 0x07, 0x01, 0x01
        /*0010*/ 	.byte	0x02, 0x03, 0x01, 0x00, 0x02, 0x06, 0x01, 0x00, 0x04, 0x0b, 0x08, 0x00, 0x00, 0x00, 0x00, 0x00
        /*0020*/ 	.byte	0x00, 0x00, 0x00, 0x00


//--------------------- .nv.info._ZN7cutlass13device_kernelINS_4gemm6kernel13GemmUniversalIN4cute5tupleIJiiiiEEENS1_10collective13CollectiveMmaINS1_34MainloopSm90TmaGmmaWarpSpecializedILi9ENS5_IJNS4_1CILi1EEESB_SB_EEENS1_32KernelTmaWarpSpecializedPingpongEEENS5_IJNSA_ILi64EEENSA_ILi128EEENSA_ILi32EEEEEENS_10tfloat32_tENS5_IJlSB_lEEESJ_SK_NS4_8TiledMMAINS4_8MMA_AtomIJNS4_4SM904GMMA30MMA_64x128x8_F32TF32TF32_SS_TNILNSO_7ScaleInE1ELSQ_1EEEEEENS4_6LayoutISC_NS5_IJNSA_ILi0EEESU_SU_EEEEENS5_IJNS4_10UnderscoreESX_SX_EEEEENS4_13SM90_TMA_LOADENS4_14ComposedLayoutINS4_7SwizzleILi3ELi4ELi3EEENS4_18smem_ptr_flag_bitsILi32EEENST_INS5_IJNSA_ILi8EEESH_EEENS5_IJSH_SB_EEEEEEEvNS4_8identityES10_S1A_vS1B_EENS_8epilogue10collective6detail29Sm90TmaWarpSpecializedAdapterINS1E_15DefaultEpilogueISJ_SK_SK_NS1D_6thread17LinearCombinationISJ_Li1EffLNS1I_9ScaleType4KindE0ELNS_15FloatRoundStyleE2ESJ_EENS1_15EpilogueDefaultEEEEEvvEEEEvNT_6ParamsE --------------------------
	.section	.nv.info._ZN7cutlass13device_kernelINS_4gemm6kernel13GemmUniversalIN4cute5tupleIJiiiiEEENS1_10collective13CollectiveMmaINS1_34MainloopSm90TmaGmmaWarpSpecializedILi9ENS5_IJNS4_1CILi1EEESB_SB_EEENS1_32KernelTmaWarpSpecializedPingpongEEENS5_IJNSA_ILi64EEENSA_ILi128EEENSA_ILi32EEEEEENS_10tfloat32_tENS5_IJlSB_lEEESJ_SK_NS4_8TiledMMAINS4_8MMA_AtomIJNS4_4SM904GMMA30MMA_64x128x8_F32TF32TF32_SS_TNILNSO_7ScaleInE1ELSQ_1EEEEEENS4_6LayoutISC_NS5_IJNSA_ILi0EEESU_SU_EEEEENS5_IJNS4_10UnderscoreESX_SX_EEEEENS4_13SM90_TMA_LOADENS4_14ComposedLayoutINS4_7SwizzleILi3ELi4ELi3EEENS4_18smem_ptr_flag_bitsILi32EEENST_INS5_IJNSA_ILi8EEESH_EEENS5_IJSH_SB_EEEEEEEvNS4_8identityES10_S1A_vS1B_EENS_8epilogue10collective6detail29Sm90TmaWarpSpecializedAdapterINS1E_15DefaultEpilogueISJ_SK_SK_NS1D_6thread17LinearCombinationISJ_Li1EffLNS1I_9ScaleType4KindE0ELNS_15FloatRoundStyleE2ESJ_EENS1_15EpilogueDefaultEEEEEvvEEEEvNT_6ParamsE,"",@"SHT_CUDA_INFO"
	.sectionflags	@""
	.align	4


	//----- nvinfo : EIATTR_CUDA_API_VERSION
	.align		4
        /*0000*/ 	.byte	0x04, 0x37
        /*0002*/ 	.short	(.L_21 - .L_20)
.L_20:
        /*0004*/ 	.word	0x00000082


	//----- nvinfo : EIATTR_KPARAM_INFO
	.align		4
.L_21:
        /*0008*/ 	.byte	0x04, 0x17
        /*000a*/ 	.short	(.L_23 - .L_22)
.L_22:
        /*000c*/ 	.word	0x00000000
        /*0010*/ 	.short	0x0000
        /*0012*/ 	.short	0x0070
        /*0014*/ 	.byte	0x00, 0xf0, 0x01, 0x10


	//----- nvinfo : EIATTR_SPARSE_MMA_MASK
	.align		4
.L_23:
        /*0018*/ 	.byte	0x03, 0x50
        /*001a*/ 	.short	0x0000


	//----- nvinfo : EIATTR_MAXREG_COUNT
	.align		4
        /*001c*/ 	.byte	0x03, 0x1b
        /*001e*/ 	.short	0x00a8


	//----- nvinfo : EIATTR_NUM_BARRIERS
	.align		4
        /*0020*/ 	.byte	0x02, 0x4c
        /*0022*/ 	.byte	0x01
	.zero		1


	//----- nvinfo : EIATTR_EXTERNS
	.align		4
        /*0024*/ 	.byte	0x04, 0x0f
        /*0026*/ 	.short	(.L_25 - .L_24)


	//   ....[0]....
	.align		4
.L_24:
        /*0028*/ 	.word	index@(__assertfail)


	//----- nvinfo : EIATTR_ANNOTATIONS
	.align		4
.L_25:
        /*002c*/ 	.byte	0x04, 0x55
        /*002e*/ 	.short	(.L_27 - .L_26)


	//   ....[0]....
.L_26:
        /*0030*/ 	.word	0x00000001
        /*0034*/ 	.byte	0xa0, 0x0b, 0x00, 0x00, 0x01, 0x00, 0x00, 0x00, 0xc0, 0x12, 0x00, 0x00, 0x01, 0x00, 0x00, 0x00
        /*0044*/ 	.byte	0x80, 0x61, 0x00, 0x00, 0x01, 0x00, 0x00, 0x00, 0x40, 0x6d, 0x00, 0x00


	//----- nvinfo : EIATTR_MERCURY_ISA_VERSION
	.align		4
.L_27:
        /*0050*/ 	.byte	0x03, 0x5f
        /*0052*/ 	.short	0x0101


	//----- nvinfo : EIATTR_INT_WARP_WIDE_INSTR_OFFSETS
	.align		4
        /*0054*/ 	.byte	0x04, 0x31
        /*0056*/ 	.short	(.L_29 - .L_28)


	//   ....[0]....
.L_28:
        /*0058*/ 	.word	0x000004c0


	//   ....[1]....
        /*005c*/ 	.word	0x000004e0


	//   ....[2]....
        /*0060*/ 	.word	0x00000560


	//   ....[3]....
        /*0064*/ 	.word	0x00000570


	//   ....[4]....
        /*0068*/ 	.word	0x00000580


	//   ....[5]....
        /*006c*/ 	.word	0x000005a0


	//   ....[6]....
        /*0070*/ 	.word	0x00000630


	//   ....[7]....
        /*0074*/ 	.word	0x00000650


	//----- nvinfo : EIATTR_COOP_GROUP_MASK_REGIDS
	.align		4
.L_29:
        /*0078*/ 	.byte	0x04, 0x29
        /*007a*/ 	.short	(.L_31 - .L_30)


	//   ....[0]....
.L_30:
        /*007c*/ 	.word	0xffffffff


	//   ....[1]....
        /*0080*/ 	.word	0xffffffff


	//   ....[2]....
        /*0084*/ 	.word	0xffffffff


	//   ....[3]....
        /*0088*/ 	.word	0xffffffff


	//   ....[4]....
        /*008c*/ 	.word	0xffffffff


	//   ....[5]....
        /*0090*/ 	.word	0xffffffff


	//----- nvinfo : EIATTR_COOP_GROUP_INSTR_OFFSETS
	.align		4
.L_31:
        /*0094*/ 	.byte	0x04, 0x28
        /*0096*/ 	.short	(.L_33 - .L_32)


	//   ....[0]....
.L_32:
        /*0098*/ 	.word	0x00000070


	//   ....[1]....
        /*009c*/ 	.word	0x00000080


	//   ....[2]....
        /*00a0*/ 	.word	0x00000140


	//   ....[3]....
        /*00a4*/ 	.word	0x000003a0


	//   ....[4]....
        /*00a8*/ 	.word	0x000003e0


	//   ....[5]....
        /*00ac*/ 	.word	0x00000420


	//----- nvinfo : EIATTR_REG_RECONFIG
	.align		4
.L_33:
        /*00b0*/ 	.byte	0x01, 0x54
	.zero		2


	//----- nvinfo : EIATTR_SYSCALL_OFFSETS
	.align		4
        /*00b4*/ 	.byte	0x04, 0x46
        /*00b6*/ 	.short	(.L_35 - .L_34)


	//   ....[0]....
.L_34:
        /*00b8*/ 	.word	0x00001740


	//----- nvinfo : EIATTR_MBARRIER_INSTR_OFFSETS
	.align		4
.L_35:
        /*00bc*/ 	.byte	0x04, 0x39
        /*00be*/ 	.short	(.L_37 - .L_36)


	//   ....[0]....
.L_36:
        /*00c0*/ 	.word	0x00000260
        /*00c4*/ 	.word	0x000000ff
        /*00c8*/ 	.word	0x00000000
        /*00cc*/ 	.short	0x0100
        /*00ce*/ 	.byte	0x08
	.zero		1


	//   ....[1]....
        /*00d0*/ 	.word	0x00000270
        /*00d4*/ 	.word	0x000000ff
        /*00d8*/ 	.word	0x00000048
        /*00dc*/ 	.short	0x0100
        /*00de*/ 	.byte	0x08
	.zero		1


	//   ....[2]....
        /*00e0*/ 	.word	0x00000280
        /*00e4*/ 	.word	0x000000ff
        /*00e8*/ 	.word	0x00000008
        /*00ec*/ 	.short	0x0100
        /*00ee*/ 	.byte	0x08
	.zero		1


	//   ....[3]....
        /*00f0*/ 	.word	0x00000290
        /*00f4*/ 	.word	0x000000ff
        /*00f8*/ 	.word	0x00000050
        /*00fc*/ 	.short	0x0100
        /*00fe*/ 	.byte	0x08
	.zero		1


	//   ....[4]....
        /*0100*/ 	.word	0x000002a0
        /*0104*/ 	.word	0x000000ff
        /*0108*/ 	.word	0x00000010
        /*010c*/ 	.short	0x0100
        /*010e*/ 	.byte	0x08
	.zero		1


	//   ....[5]....
        /*0110*/ 	.word	0x000002b0
        /*0114*/ 	.word	0x000000ff
        /*0118*/ 	.word	0x00000058
        /*011c*/ 	.short	0x0100
        /*011e*/ 	.byte	0x08
	.zero		1


	//   ....[6]....
        /*0120*/ 	.word	0x000002c0
        /*0124*/ 	.word	0x000000ff
        /*0128*/ 	.word	0x00000018
        /*012c*/ 	.short	0x0100
        /*012e*/ 	.byte	0x08
	.zero		1


	//   ....[7]....
        /*0130*/ 	.word	0x000002d0
        /*0134*/ 	.word	0x000000ff
        /*0138*/ 	.word	0x00000060
        /*013c*/ 	.short	0x0100
        /*013e*/ 	.byte	0x08
	.zero		1


	//   ....[8]....
        /*0140*/ 	.word	0x000002e0
        /*0144*/ 	.word	0x000000ff
        /*0148*/ 	.word	0x00000020
        /*014c*/ 	.short	0x0100
        /*014e*/ 	.byte	0x08
	.zero		1


	//   ....[9]....
        /*0150*/ 	.word	0x000002f0
        /*0154*/ 	.word	0x000000ff
        /*0158*/ 	.word	0x00000068
        /*015c*/ 	.short	0x0100
        /*015e*/ 	.byte	0x08
	.zero		1


	//   ....[10]....
        /*0160*/ 	.word	0x00000300
        /*0164*/ 	.word	0x000000ff
        /*0168*/ 	.word	0x00000028
        /*016c*/ 	.short	0x0100
        /*016e*/ 	.byte	0x08
	.zero		1


	//   ....[11]....
        /*0170*/ 	.word	0x00000310
        /*0174*/ 	.word	0x000000ff
        /*0178*/ 	.word	0x00000070
        /*017c*/ 	.short	0x0100
        /*017e*/ 	.byte	0x08
	.zero		1


	//   ....[12]....
        /*0180*/ 	.word	0x00000320
        /*0184*/ 	.word	0x000000ff
        /*0188*/ 	.word	0x00000030
        /*018c*/ 	.short	0x0100
        /*018e*/ 	.byte	0x08
	.zero		1


	//   ....[13]....
        /*0190*/ 	.word	0x00000330
        /*0194*/ 	.word	0x000000ff
        /*0198*/ 	.word	0x00000078
        /*019c*/ 	.short	0x0100
        /*019e*/ 	.byte	0x08
	.zero		1


	//   ....[14]....
        /*01a0*/ 	.word	0x00000340
        /*01a4*/ 	.word	0x000000ff
        /*01a8*/ 	.word	0x00000038
        /*01ac*/ 	.short	0x0100
        /*01ae*/ 	.byte	0x08
	.zero		1


	//   ....[15]....
        /*01b0*/ 	.word	0x00000350
        /*01b4*/ 	.word	0x000000ff
        /*01b8*/ 	.word	0x00000080
        /*01bc*/ 	.short	0x0100
        /*01be*/ 	.byte	0x08
	.zero		1


	//   ....[16]....
        /*01c0*/ 	.word	0x00000360
        /*01c4*/ 	.word	0x000000ff
        /*01c8*/ 	.word	0x00000040
        /*01cc*/ 	.short	0x0100
        /*01ce*/ 	.byte	0x08
	.zero		1


	//   ....[17]....
        /*01d0*/ 	.word	0x00000370
        /*01d4*/ 	.word	0x000000ff
        /*01d8*/ 	.word	0x00000088
        /*01dc*/ 	.short	0x0100
        /*01de*/ 	.byte	0x08
	.zero		1


	//   ....[18]....
        /*01e0*/ 	.word	0x00000690
        /*01e4*/ 	.word	0x000000ff
        /*01e8*/ 	.word	0x000000c0
        /*01ec*/ 	.short	0x0100
        /*01ee*/ 	.byte	0x08
	.zero		1


	//   ....[19]....
        /*01f0*/ 	.word	0x00000700
        /*01f4*/ 	.word	0x000000ff
        /*01f8*/ 	.word	0x000000c8
        /*01fc*/ 	.short	0x0100
        /*01fe*/ 	.byte	0x08
	.zero		1


	//   ....[20]....
        /*0200*/ 	.word	0x00000720
        /*0204*/ 	.word	0x000000ff
        /*0208*/ 	.word	0x000000a0
        /*020c*/ 	.short	0x0100
        /*020e*/ 	.byte	0x09
	.zero		1


	//   ....[21]....
        /*0210*/ 	.word	0x00000730
        /*0214*/ 	.word	0x000000ff
        /*0218*/ 	.word	0x000000a8
        /*021c*/ 	.short	0x0100
        /*021e*/ 	.byte	0x09
	.zero		1


	//   ....[22]....
        /*0220*/ 	.word	0x00000740
        /*0224*/ 	.word	0x000000ff
        /*0228*/ 	.word	0x000000b0
        /*022c*/ 	.short	0x0100
        /*022e*/ 	.byte	0x09
	.zero		1


	//   ....[23]....
        /*0230*/ 	.word	0x00000750
        /*0234*/ 	.word	0x000000ff
        /*0238*/ 	.word	0x000000b8
        /*023c*/ 	.short	0x0100
        /*023e*/ 	.byte	0x09
	.zero		1


	//   ....[24]....
        /*0240*/ 	.word	0x00001600
        /*0244*/ 	.word	0x000000ff
        /*0248*/ 	.word	0xfffffff8
        /*024c*/ 	.short	0x010a
        /*024e*/ 	.byte	0x2b
	.zero		1


	//   ....[25]....
        /*0250*/ 	.word	0x000017c0
        /*0254*/ 	.word	0x00000003
        /*0258*/ 	.word	0x00000000
        /*025c*/ 	.short	0x010a
        /*025e*/ 	.byte	0x3f
	.zero		1


	//   ....[26]....
        /*0260*/ 	.word	0x00001820
        /*0264*/ 	.word	0x00000003
        /*0268*/ 	.word	0x00000000
        /*026c*/ 	.short	0x010a
        /*026e*/ 	.byte	0x3f
	.zero		1


	//   ....[27]....
        /*0270*/ 	.word	0x00001b80
        /*0274*/ 	.word	0x000000ff
        /*0278*/ 	.word	0x00000000
        /*027c*/ 	.short	0x010a
        /*027e*/ 	.byte	0x04
	.zero		1


	//   ....[28]....
        /*0280*/ 	.word	0x00001bc0
        /*0284*/ 	.word	0x000000ff
        /*0288*/ 	.word	0x00000000
        /*028c*/ 	.short	0x010a
        /*028e*/ 	.byte	0x04
	.zero		1


	//   ....[29]....
        /*0290*/ 	.word	0x00001e20
        /*0294*/ 	.word	0x000000ff
        /*0298*/ 	.word	0x00000000
        /*029c*/ 	.short	0x0101
        /*029e*/ 	.byte	0x04
	.zero		1


	//   ....[30]....
        /*02a0*/ 	.word	0x00001f20
        /*02a4*/ 	.word	0x00000003
        /*02a8*/ 	.word	0x00000000
        /*02ac*/ 	.short	0x0101
        /*02ae*/ 	.byte	0x2e
	.zero		1


	//   ....[31]....
        /*02b0*/ 	.word	0x00001ff0
        /*02b4*/ 	.word	0x000000ff
        /*02b8*/ 	.word	0x00000000
        /*02bc*/ 	.short	0x0101
        /*02be*/ 	.byte	0x06
	.zero		1


	//   ....[32]....
        /*02c0*/ 	.word	0x00002060
        /*02c4*/ 	.word	0x000000ff
        /*02c8*/ 	.word	0x00000008
        /*02cc*/ 	.short	0x010a
        /*02ce*/ 	.byte	0x2b
	.zero		1


	//   ....[33]....
        /*02d0*/ 	.word	0x000061c0
        /*02d4*/ 	.word	0x00000000
        /*02d8*/ 	.word	0x00000000
        /*02dc*/ 	.short	0x0101
        /*02de*/ 	.byte	0x2e
	.zero		1


	//   ....[34]....
        /*02e0*/ 	.word	0x00006ab0
        /*02e4*/ 	.word	0x0000000b
        /*02e8*/ 	.word	0x00000048
        /*02ec*/ 	.short	0x010a
        /*02ee*/ 	.byte	0x3f
	.zero		1


	//   ....[35]....
        /*02f0*/ 	.word	0x00006e70
        /*02f4*/ 	.word	0x00000006
        /*02f8*/ 	.word	0x000000c8
        /*02fc*/ 	.short	0x0101
        /*02fe*/ 	.byte	0x3f
	.zero		1


	//   ....[36]....
        /*0300*/ 	.word	0x00007590
        /*0304*/ 	.word	0x00000007
        /*0308*/ 	.word	0x00000000
        /*030c*/ 	.short	0x010a
        /*030e*/ 	.byte	0x3f
	.zero		1


	//   ....[37]....
        /*0310*/ 	.word	0x00007610
        /*0314*/ 	.word	0x00000006
        /*0318*/ 	.word	0x00000000
        /*031c*/ 	.short	0x010a
        /*031e*/ 	.byte	0x3f
	.zero		1


	//   ....[38]....
        /*0320*/ 	.word	0x000076a0
        /*0324*/ 	.word	0x00000007
        /*0328*/ 	.word	0x00000000
        /*032c*/ 	.short	0x010a
        /*032e*/ 	.byte	0x3f
	.zero		1


	//   ....[39]....
        /*0330*/ 	.word	0x00007730
        /*0334*/ 	.word	0x00000006
        /*0338*/ 	.word	0x00000000
        /*033c*/ 	.short	0x010a
        /*033e*/ 	.byte	0x3f
	.zero		1


	//   ....[40]....
        /*0340*/ 	.word	0x000077c0
        /*0344*/ 	.word	0x00000007
        /*0348*/ 	.word	0x00000000
        /*034c*/ 	.short	0x010a
        /*034e*/ 	.byte	0x3f
	.zero		1


	//   ....[41]....
        /*0350*/ 	.word	0x00007850
        /*0354*/ 	.word	0x00000006
        /*0358*/ 	.word	0x00000000
        /*035c*/ 	.short	0x010a
        /*035e*/ 	.byte	0x3f
	.zero		1


	//   ....[42]....
        /*0360*/ 	.word	0x000078e0
        /*0364*/ 	.word	0x00000007
        /*0368*/ 	.word	0x00000000
        /*036c*/ 	.short	0x010a
        /*036e*/ 	.byte	0x3f
	.zero		1


	//   ....[43]....
        /*0370*/ 	.word	0x00007970
        /*0374*/ 	.word	0x00000006
        /*0378*/ 	.word	0x00000000
        /*037c*/ 	.short	0x010a
        /*037e*/ 	.byte	0x3f
	.zero		1


	//   ....[44]....
        /*0380*/ 	.word	0x00007a00
        /*0384*/ 	.word	0x00000005
        /*0388*/ 	.word	0x00000000
        /*038c*/ 	.short	0x010a
        /*038e*/ 	.byte	0x3f
	.zero		1


	//   ....[45]....
        /*0390*/ 	.word	0x00007a70
        /*0394*/ 	.word	0x00000003
        /*0398*/ 	.word	0xfffffff8
        /*039c*/ 	.short	0x010a
        /*039e*/ 	.byte	0x3f
	.zero		1


	//   ....[46]....
        /*03a0*/ 	.word	0x00007ac0
        /*03a4*/ 	.word	0x00000003
        /*03a8*/ 	.word	0x00000000
        /*03ac*/ 	.short	0x010a
        /*03ae*/ 	.byte	0x3f
	.zero		1


	//   ....[47]....
        /*03b0*/ 	.word	0x00007b20
        /*03b4*/ 	.word	0x00000004
        /*03b8*/ 	.word	0x00000000
        /*03bc*/ 	.short	0x010a
        /*03be*/ 	.byte	0x3f
	.zero		1


	//   ....[48]....
        /*03c0*/ 	.word	0x00007b80
        /*03c4*/ 	.word	0x00000003
        /*03c8*/ 	.word	0x00000008
        /*03cc*/ 	.short	0x010a
        /*03ce*/ 	.byte	0x3f
	.zero		1


	//   ....[49]....
        /*03d0*/ 	.word	0x00007c50
        /*03d4*/ 	.word	0x0000000b
        /*03d8*/ 	.word	0x00000048
        /*03dc*/ 	.short	0x010a
        /*03de*/ 	.byte	0x3f
	.zero		1


	//   ....[50]....
        /*03e0*/ 	.word	0x00007d20
        /*03e4*/ 	.word	0x00000007
        /*03e8*/ 	.word	0x00000000
        /*03ec*/ 	.short	0x010a
        /*03ee*/ 	.byte	0x3f
	.zero		1


	//   ....[51]....
        /*03f0*/ 	.word	0x00007d70
        /*03f4*/ 	.word	0x00000006
        /*03f8*/ 	.word	0x00000000
        /*03fc*/ 	.short	0x010a
        /*03fe*/ 	.byte	0x3f
	.zero		1


	//   ....[52]....
        /*0400*/ 	.word	0x00007dc0
        /*0404*/ 	.word	0x00000007
        /*0408*/ 	.word	0x00000000
        /*040c*/ 	.short	0x010a
        /*040e*/ 	.byte	0x3f
	.zero		1


	//   ....[53]....
        /*0410*/ 	.word	0x00007e10
        /*0414*/ 	.word	0x00000006
        /*0418*/ 	.word	0x00000000
        /*041c*/ 	.short	0x010a
        /*041e*/ 	.byte	0x3f
	.zero		1


	//   ....[54]....
        /*0420*/ 	.word	0x00007e60
        /*0424*/ 	.word	0x00000007
        /*0428*/ 	.word	0x00000000
        /*042c*/ 	.short	0x010a
        /*042e*/ 	.byte	0x3f
	.zero		1


	//   ....[55]....
        /*0430*/ 	.word	0x00007eb0
        /*0434*/ 	.word	0x00000006
        /*0438*/ 	.word	0x00000000
        /*043c*/ 	.short	0x010a
        /*043e*/ 	.byte	0x3f
	.zero		1


	//   ....[56]....
        /*0440*/ 	.word	0x00007f00
        /*0444*/ 	.word	0x00000007
        /*0448*/ 	.word	0x00000000
        /*044c*/ 	.short	0x010a
        /*044e*/ 	.byte	0x3f
	.zero		1


	//   ....[57]....
        /*0450*/ 	.word	0x00007f50
        /*0454*/ 	.word	0x00000006
        /*0458*/ 	.word	0x00000000
        /*045c*/ 	.short	0x010a
        /*045e*/ 	.byte	0x3f
	.zero		1


	//----- nvinfo : EIATTR_NUM_MBARRIERS
	.align		4
.L_37:
        /*0460*/ 	.byte	0x03, 0x38
        /*0462*/ 	.short	0x0018


	//----- nvinfo : EIATTR_EXIT_INSTR_OFFSETS
	.align		4
        /*0464*/ 	.byte	0x04, 0x1c
        /*0466*/ 	.short	(.L_39 - .L_38)


	//   ....[0]....
.L_38:
        /*0468*/ 	.word	0x00001250


	//   ....[1]....
        /*046c*/ 	.word	0x000012b0


	//   ....[2]....
        /*0470*/ 	.word	0x000067e0


	//   ....[3]....
        /*0474*/ 	.word	0x00006810


	//   ....[4]....
        /*0478*/ 	.word	0x00007a50


	//----- nvinfo : EIATTR_MAX_THREADS
	.align		4
.L_39:
        /*047c*/ 	.byte	0x04, 0x05
        /*047e*/ 	.short	(.L_41 - .L_40)
.L_40:
        /*0480*/ 	.word	0x00000180
        /*0484*/ 	.word	0x00000001
        /*0488*/ 	.word	0x00000001


	//----- nvinfo : EIATTR_CRS_STACK_SIZE
	.align		4
.L_41:
        /*048c*/ 	.byte	0x04, 0x1e
        /*048e*/ 	.short	(.L_43 - .L_42)
.L_42:
        /*0490*/ 	.word	0x00000000


	//----- nvinfo : EIATTR_CBANK_PARAM_SIZE
	.align		4
.L_43:
        /*0494*/ 	.byte	0x03, 0x19
        /*0496*/ 	.short	0x0470


	//----- nvinfo : EIATTR_PARAM_CBANK
	.align		4
        /*0498*/ 	.byte	0x04, 0x0a
        /*049a*/ 	.short	(.L_45 - .L_44)
	.align		4
.L_44:
        /*049c*/ 	.word	index@(.nv.constant0._ZN7cutlass13device_kernelINS_4gemm6kernel13GemmUniversalIN4cute5tupleIJiiiiEEENS1_10collective13CollectiveMmaINS1_34MainloopSm90TmaGmmaWarpSpecializedILi9ENS5_IJNS4_1CILi1EEESB_SB_EEENS1_32KernelTmaWarpSpecializedPingpongEEENS5_IJNSA_ILi64EEENSA_ILi128EEENSA_ILi32EEEEEENS_10tfloat32_tENS5_IJlSB_lEEESJ_SK_NS4_8TiledMMAINS4_8MMA_AtomIJNS4_4SM904GMMA30MMA_64x128x8_F32TF32TF32_SS_TNILNSO_7ScaleInE1ELSQ_1EEEEEENS4_6LayoutISC_NS5_IJNSA_ILi0EEESU_SU_EEEEENS5_IJNS4_10UnderscoreESX_SX_EEEEENS4_13SM90_TMA_LOADENS4_14ComposedLayoutINS4_7SwizzleILi3ELi4ELi3EEENS4_18smem_ptr_flag_bitsILi32EEENST_INS5_IJNSA_ILi8EEESH_EEENS5_IJSH_SB_EEEEEEEvNS4_8identityES10_S1A_vS1B_EENS_8epilogue10collective6detail29Sm90TmaWarpSpecializedAdapterINS1E_15DefaultEpilogueISJ_SK_SK_NS1D_6thread17LinearCombinationISJ_Li1EffLNS1I_9ScaleType4KindE0ELNS_15FloatRoundStyleE2ESJ_EENS1_15EpilogueDefaultEEEEEvvEEEEvNT_6ParamsE)
        /*04a0*/ 	.short	0x0210
        /*04a2*/ 	.short	0x0470


	//----- nvinfo : EIATTR_SW_WAR
	.align		4
.L_45:
        /*04a4*/ 	.byte	0x04, 0x36
        /*04a6*/ 	.short	(.L_47 - .L_46)
.L_46:
        /*04a8*/ 	.word	0x00000008
.L_47:


//--------------------- .nv.callgraph             --------------------------
	.section	.nv.callgraph,"",@"SHT_CUDA_CALLGRAPH"
	.align	4
	.sectionentsize	8
	.align		4
        /*0000*/ 	.word	0x00000000
	.align		4
        /*0004*/ 	.word	0xffffffff
	.align		4
        /*0008*/ 	.word	index@(_ZN7cutlass13device_kernelINS_4gemm6kernel13GemmUniversalIN4cute5tupleIJiiiiEEENS1_10collective13CollectiveMmaINS1_34MainloopSm90TmaGmmaWarpSpecializedILi9ENS5_IJNS4_1CILi1EEESB_SB_EEENS1_32KernelTmaWarpSpecializedPingpongEEENS5_IJNSA_ILi64EEENSA_ILi128EEENSA_ILi32EEEEEENS_10tfloat32_tENS5_IJlSB_lEEESJ_SK_NS4_8TiledMMAINS4_8MMA_AtomIJNS4_4SM904GMMA30MMA_64x128x8_F32TF32TF32_SS_TNILNSO_7ScaleInE1ELSQ_1EEEEEENS4_6LayoutISC_NS5_IJNSA_ILi0EEESU_SU_EEEEENS5_IJNS4_10UnderscoreESX_SX_EEEEENS4_13SM90_TMA_LOADENS4_14ComposedLayoutINS4_7SwizzleILi3ELi4ELi3EEENS4_18smem_ptr_flag_bitsILi32EEENST_INS5_IJNSA_ILi8EEESH_EEENS5_IJSH_SB_EEEEEEEvNS4_8identityES10_S1A_vS1B_EENS_8epilogue10collective6detail29Sm90TmaWarpSpecializedAdapterINS1E_15DefaultEpilogueISJ_SK_SK_NS1D_6thread17LinearCombinationISJ_Li1EffLNS1I_9ScaleType4KindE0ELNS_15FloatRoundStyleE2ESJ_EENS1_15EpilogueDefaultEEEEEvvEEEEvNT_6ParamsE)
	.align		4
        /*000c*/ 	.word	index@(__assertfail)
	.align		4
        /*0010*/ 	.word	0x00000000
	.align		4
        /*0014*/ 	.word	0xfffffffe
	.align		4
        /*0018*/ 	.word	0x00000000
	.align		4
        /*001c*/ 	.word	0xfffffffd
	.align		4
        /*0020*/ 	.word	0x00000000
	.align		4
        /*0024*/ 	.word	0xfffffffc


//--------------------- .nv.constant4             --------------------------
	.section	.nv.constant4,"a",@progbits
	.align	8
	.align		8
.nv.constant4:
        /*0000*/ 	.dword	__assertfail
	.align		8
        /*0008*/ 	.dword	__unnamed_1
	.align		8
        /*0010*/ 	.dword	_ZN39_INTERNAL_45b8b82e_4_k_cu_935a05a0_57044cuda3std3__45__cpo5beginE
	.align		8
        /*0018*/ 	.dword	_ZN39_INTERNAL_45b8b82e_4_k_cu_935a05a0_57044cuda3std3__45__cpo3endE
	.align		8
        /*0020*/ 	.dword	_ZN39_INTERNAL_45b8b82e_4_k_cu_935a05a0_57044cuda3std3__45__cpo6cbeginE
	.align		8
        /*0028*/ 	.dword	_ZN39_INTERNAL_45b8b82e_4_k_cu_935a05a0_57044cuda3std3__45__cpo4cendE
	.align		8
        /*0030*/ 	.dword	_ZN39_INTERNAL_45b8b82e_4_k_cu_935a05a0_57044cuda3std3__441_GLOBAL__N__45b8b82e_4_k_cu_935a05a0_57046ignoreE
	.align		8
        /*0038*/ 	.dword	_ZN39_INTERNAL_45b8b82e_4_k_cu_935a05a0_57044cuda3std3__419piecewise_constructE
	.align		8
        /*0040*/ 	.dword	_ZN39_INTERNAL_45b8b82e_4_k_cu_935a05a0_57044cuda3std3__48in_placeE
	.align		8
        /*0048*/ 	.dword	_ZN39_INTERNAL_45b8b82e_4_k_cu_935a05a0_57044cuda3std6ranges3__45__cpo4swapE
	.align		8
        /*0050*/ 	.dword	_ZN39_INTERNAL_45b8b82e_4_k_cu_935a05a0_57044cuda3std6ranges3__45__cpo9iter_moveE
	.align		8
        /*0058*/ 	.dword	_ZN39_INTERNAL_45b8b82e_4_k_cu_935a05a0_57044cute7productE
	.align		8
        /*0060*/ 	.dword	_ZN39_INTERNAL_45b8b82e_4_k_cu_935a05a0_57044cute1_E
	.align		8
        /*0068*/ 	.dword	$str$22
	.align		8
        /*0070*/ 	.dword	$str$23


//--------------------- .text._ZN7cutlass13device_kernelINS_4gemm6kernel13GemmUniversalIN4cute5tupleIJiiiiEEENS1_10collective13CollectiveMmaINS1_34MainloopSm90TmaGmmaWarpSpecializedILi9ENS5_IJNS4_1CILi1EEESB_SB_EEENS1_32KernelTmaWarpSpecializedPingpongEEENS5_IJNSA_ILi64EEENSA_ILi128EEENSA_ILi32EEEEEENS_10tfloat32_tENS5_IJlSB_lEEESJ_SK_NS4_8TiledMMAINS4_8MMA_AtomIJNS4_4SM904GMMA30MMA_64x128x8_F32TF32TF32_SS_TNILNSO_7ScaleInE1ELSQ_1EEEEEENS4_6LayoutISC_NS5_IJNSA_ILi0EEESU_SU_EEEEENS5_IJNS4_10UnderscoreESX_SX_EEEEENS4_13SM90_TMA_LOADENS4_14ComposedLayoutINS4_7SwizzleILi3ELi4ELi3EEENS4_18smem_ptr_flag_bitsILi32EEENST_INS5_IJNSA_ILi8EEESH_EEENS5_IJSH_SB_EEEEEEEvNS4_8identityES10_S1A_vS1B_EENS_8epilogue10collective6detail29Sm90TmaWarpSpecializedAdapterINS1E_15DefaultEpilogueISJ_SK_SK_NS1D_6thread17LinearCombinationISJ_Li1EffLNS1I_9ScaleType4KindE0ELNS_15FloatRoundStyleE2ESJ_EENS1_15EpilogueDefaultEEEEEvvEEEEvNT_6ParamsE --------------------------
	.section	.text._ZN7cutlass13device_kernelINS_4gemm6kernel13GemmUniversalIN4cute5tupleIJiiiiEEENS1_10collective13CollectiveMmaINS1_34MainloopSm90TmaGmmaWarpSpecializedILi9ENS5_IJNS4_1CILi1EEESB_SB_EEENS1_32KernelTmaWarpSpecializedPingpongEEENS5_IJNSA_ILi64EEENSA_ILi128EEENSA_ILi32EEEEEENS_10tfloat32_tENS5_IJlSB_lEEESJ_SK_NS4_8TiledMMAINS4_8MMA_AtomIJNS4_4SM904GMMA30MMA_64x128x8_F32TF32TF32_SS_TNILNSO_7ScaleInE1ELSQ_1EEEEEENS4_6LayoutISC_NS5_IJNSA_ILi0EEESU_SU_EEEEENS5_IJNS4_10UnderscoreESX_SX_EEEEENS4_13SM90_TMA_LOADENS4_14ComposedLayoutINS4_7SwizzleILi3ELi4ELi3EEENS4_18smem_ptr_flag_bitsILi32EEENST_INS5_IJNSA_ILi8EEESH_EEENS5_IJSH_SB_EEEEEEEvNS4_8identityES10_S1A_vS1B_EENS_8epilogue10collective6detail29Sm90TmaWarpSpecializedAdapterINS1E_15DefaultEpilogueISJ_SK_SK_NS1D_6thread17LinearCombinationISJ_Li1EffLNS1I_9ScaleType4KindE0ELNS_15FloatRoundStyleE2ESJ_EENS1_15EpilogueDefaultEEEEEvvEEEEvNT_6ParamsE,"ax",@progbits
	.align	128
.text._ZN7cutlass13device_kernelINS_4gemm6kernel13GemmUniversalIN4cute5tupleIJiiiiEEENS1_10collective13CollectiveMmaINS1_34MainloopSm90TmaGmmaWarpSpecializedILi9ENS5_IJNS4_1CILi1EEESB_SB_EEENS1_32KernelTmaWarpSpecializedPingpongEEENS5_IJNSA_ILi64EEENSA_ILi128EEENSA_ILi32EEEEEENS_10tfloat32_tENS5_IJlSB_lEEESJ_SK_NS4_8TiledMMAINS4_8MMA_AtomIJNS4_4SM904GMMA30MMA_64x128x8_F32TF32TF32_SS_TNILNSO_7ScaleInE1ELSQ_1EEEEEENS4_6LayoutISC_NS5_IJNSA_ILi0EEESU_SU_EEEEENS5_IJNS4_10UnderscoreESX_SX_EEEEENS4_13SM90_TMA_LOADENS4_14ComposedLayoutINS4_7SwizzleILi3ELi4ELi3EEENS4_18smem_ptr_flag_bitsILi32EEENST_INS5_IJNSA_ILi8EEESH_EEENS5_IJSH_SB_EEEEEEEvNS4_8identityES10_S1A_vS1B_EENS_8epilogue10collective6detail29Sm90TmaWarpSpecializedAdapterINS1E_15DefaultEpilogueISJ_SK_SK_NS1D_6thread17LinearCombinationISJ_Li1EffLNS1I_9ScaleType4KindE0ELNS_15FloatRoundStyleE2ESJ_EENS1_15EpilogueDefaultEEEEEvvEEEEvNT_6ParamsE:
        .type           _ZN7cutlass13device_kernelINS_4gemm6kernel13GemmUniversalIN4cute5tupleIJiiiiEEENS1_10collective13CollectiveMmaINS1_34MainloopSm90TmaGmmaWarpSpecializedILi9ENS5_IJNS4_1CILi1EEESB_SB_EEENS1_32KernelTmaWarpSpecializedPingpongEEENS5_IJNSA_ILi64EEENSA_ILi128EEENSA_ILi32EEEEEENS_10tfloat32_tENS5_IJlSB_lEEESJ_SK_NS4_8TiledMMAINS4_8MMA_AtomIJNS4_4SM904GMMA30MMA_64x128x8_F32TF32TF32_SS_TNILNSO_7ScaleInE1ELSQ_1EEEEEENS4_6LayoutISC_NS5_IJNSA_ILi0EEESU_SU_EEEEENS5_IJNS4_10UnderscoreESX_SX_EEEEENS4_13SM90_TMA_LOADENS4_14ComposedLayoutINS4_7SwizzleILi3ELi4ELi3EEENS4_18smem_ptr_flag_bitsILi32EEENST_INS5_IJNSA_ILi8EEESH_EEENS5_IJSH_SB_EEEEEEEvNS4_8identityES10_S1A_vS1B_EENS_8epilogue10collective6detail29Sm90TmaWarpSpecializedAdapterINS1E_15DefaultEpilogueISJ_SK_SK_NS1D_6thread17LinearCombinationISJ_Li1EffLNS1I_9ScaleType4KindE0ELNS_15FloatRoundStyleE2ESJ_EENS1_15EpilogueDefaultEEEEEvvEEEEvNT_6ParamsE,@function
        .size           _ZN7cutlass13device_kernelINS_4gemm6kernel13GemmUniversalIN4cute5tupleIJiiiiEEENS1_10collective13CollectiveMmaINS1_34MainloopSm90TmaGmmaWarpSpecializedILi9ENS5_IJNS4_1CILi1EEESB_SB_EEENS1_32KernelTmaWarpSpecializedPingpongEEENS5_IJNSA_ILi64EEENSA_ILi128EEENSA_ILi32EEEEEENS_10tfloat32_tENS5_IJlSB_lEEESJ_SK_NS4_8TiledMMAINS4_8MMA_AtomIJNS4_4SM904GMMA30MMA_64x128x8_F32TF32TF32_SS_TNILNSO_7ScaleInE1ELSQ_1EEEEEENS4_6LayoutISC_NS5_IJNSA_ILi0EEESU_SU_EEEEENS5_IJNS4_10UnderscoreESX_SX_EEEEENS4_13SM90_TMA_LOADENS4_14ComposedLayoutINS4_7SwizzleILi3ELi4ELi3EEENS4_18smem_ptr_flag_bitsILi32EEENST_INS5_IJNSA_ILi8EEESH_EEENS5_IJSH_SB_EEEEEEEvNS4_8identityES10_S1A_vS1B_EENS_8epilogue10collective6detail29Sm90TmaWarpSpecializedAdapterINS1E_15DefaultEpilogueISJ_SK_SK_NS1D_6thread17LinearCombinationISJ_Li1EffLNS1I_9ScaleType4KindE0ELNS_15FloatRoundStyleE2ESJ_EENS1_15EpilogueDefaultEEEEEvvEEEEvNT_6ParamsE,(.L_x_208 - _ZN7cutlass13device_kernelINS_4gemm6kernel13GemmUniversalIN4cute5tupleIJiiiiEEENS1_10collective13CollectiveMmaINS1_34MainloopSm90TmaGmmaWarpSpecializedILi9ENS5_IJNS4_1CILi1EEESB_SB_EEENS1_32KernelTmaWarpSpecializedPingpongEEENS5_IJNSA_ILi64EEENSA_ILi128EEENSA_ILi32EEEEEENS_10tfloat32_tENS5_IJlSB_lEEESJ_SK_NS4_8TiledMMAINS4_8MMA_AtomIJNS4_4SM904GMMA30MMA_64x128x8_F32TF32TF32_SS_TNILNSO_7ScaleInE1ELSQ_1EEEEEENS4_6LayoutISC_NS5_IJNSA_ILi0EEESU_SU_EEEEENS5_IJNS4_10UnderscoreESX_SX_EEEEENS4_13SM90_TMA_LOADENS4_14ComposedLayoutINS4_7SwizzleILi3ELi4ELi3EEENS4_18smem_ptr_flag_bitsILi32EEENST_INS5_IJNSA_ILi8EEESH_EEENS5_IJSH_SB_EEEEEEEvNS4_8identityES10_S1A_vS1B_EENS_8epilogue10collective6detail29Sm90TmaWarpSpecializedAdapterINS1E_15DefaultEpilogueISJ_SK_SK_NS1D_6thread17LinearCombinationISJ_Li1EffLNS1I_9ScaleType4KindE0ELNS_15FloatRoundStyleE2ESJ_EENS1_15EpilogueDefaultEEEEEvvEEEEvNT_6ParamsE)
        .other          _ZN7cutlass13device_kernelINS_4gemm6kernel13GemmUniversalIN4cute5tupleIJiiiiEEENS1_10collective13CollectiveMmaINS1_34MainloopSm90TmaGmmaWarpSpecializedILi9ENS5_IJNS4_1CILi1EEESB_SB_EEENS1_32KernelTmaWarpSpecializedPingpongEEENS5_IJNSA_ILi64EEENSA_ILi128EEENSA_ILi32EEEEEENS_10tfloat32_tENS5_IJlSB_lEEESJ_SK_NS4_8TiledMMAINS4_8MMA_AtomIJNS4_4SM904GMMA30MMA_64x128x8_F32TF32TF32_SS_TNILNSO_7ScaleInE1ELSQ_1EEEEEENS4_6LayoutISC_NS5_IJNSA_ILi0EEESU_SU_EEEEENS5_IJNS4_10UnderscoreESX_SX_EEEEENS4_13SM90_TMA_LOADENS4_14ComposedLayoutINS4_7SwizzleILi3ELi4ELi3EEENS4_18smem_ptr_flag_bitsILi32EEENST_INS5_IJNSA_ILi8EEESH_EEENS5_IJSH_SB_EEEEEEEvNS4_8identityES10_S1A_vS1B_EENS_8epilogue10collective6detail29Sm90TmaWarpSpecializedAdapterINS1E_15DefaultEpilogueISJ_SK_SK_NS1D_6thread17LinearCombinationISJ_Li1EffLNS1I_9ScaleType4KindE0ELNS_15FloatRoundStyleE2ESJ_EENS1_15EpilogueDefaultEEEEEvvEEEEvNT_6ParamsE,@"STO_CUDA_ENTRY STV_DEFAULT"
_ZN7cutlass13device_kernelINS_4gemm6kernel13GemmUniversalIN4cute5tupleIJiiiiEEENS1_10collective13CollectiveMmaINS1_34MainloopSm90TmaGmmaWarpSpecializedILi9ENS5_IJNS4_1CILi1EEESB_SB_EEENS1_32KernelTmaWarpSpecializedPingpongEEENS5_IJNSA_ILi64EEENSA_ILi128EEENSA_ILi32EEEEEENS_10tfloat32_tENS5_IJlSB_lEEESJ_SK_NS4_8TiledMMAINS4_8MMA_AtomIJNS4_4SM904GMMA30MMA_64x128x8_F32TF32TF32_SS_TNILNSO_7ScaleInE1ELSQ_1EEEEEENS4_6LayoutISC_NS5_IJNSA_ILi0EEESU_SU_EEEEENS5_IJNS4_10UnderscoreESX_SX_EEEEENS4_13SM90_TMA_LOADENS4_14ComposedLayoutINS4_7SwizzleILi3ELi4ELi3EEENS4_18smem_ptr_flag_bitsILi32EEENST_INS5_IJNSA_ILi8EEESH_EEENS5_IJSH_SB_EEEEEEEvNS4_8identityES10_S1A_vS1B_EENS_8epilogue10collective6detail29Sm90TmaWarpSpecializedAdapterINS1E_15DefaultEpilogueISJ_SK_SK_NS1D_6thread17LinearCombinationISJ_Li1EffLNS1I_9ScaleType4KindE0ELNS_15FloatRoundStyleE2ESJ_EENS1_15EpilogueDefaultEEEEEvvEEEEvNT_6ParamsE:
[----:B------:R-:W0:Y:S02]  /*0000*/  LDC R1, c[0x0][0x28] ;  /* 0x00000a00ff017b82 */ /* 0x000e240000000800 */
[----:B0-----:R-:W-:Y:S01]  /*0010*/  VIADD R1, R1, 0xfffffff8 ;  /* 0xfffffff801017836 */ /* 0x001fe20000000000 */
[----:B------:R-:W0:Y:S01]  /*0020*/  S2R R4, SR_TID.X ;  /* 0x0000000000047919 */ /* 0x000e220000002100 */
[----:B------:R-:W-:Y:S01]  /*0030*/  ELECT P0, URZ, PT ;  /* 0x00000000003f782f */ /* 0x000fe20003800000 */
[----:B------:R-:W-:Y:S01]  /*0040*/  BSSY B0, `(.L_x_0) ;  /* 0x000000f000007945 */ /* 0x000fe20003800000 */
[--C-:B0-----:R-:W-:Y:S02]  /*0050*/  SHF.R.U32.HI R0, RZ, 0x5, R4.reuse ;  /* 0x00000005ff007819 */ /* 0x101fe40000011604 */
[----:B------:R-:W-:-:S03]  /*0060*/  SHF.R.U32.HI R5, RZ, 0x7, R4 ;  /* 0x00000007ff057819 */ /* 0x000fc60000011604 */
[----:B------:R-:W0:Y:S04]  /*0070*/  SHFL.IDX PT, R2, R0, RZ, 0x1f ;  /* 0x00001fff00027589 */ /* 0x000e2800000e0000 */
[----:B------:R1:W2:Y:S01]  /*0080*/  SHFL.IDX PT, R7, R5, RZ, 0x1f ;  /* 0x00001fff05077589 */ /* 0x0002a200000e0000 */
[----:B0-----:R-:W-:-:S13]  /*0090*/  ISETP.NE.OR P0, PT, R2, RZ, !P0 ;  /* 0x000000ff0200720c */ /* 0x001fda0004705670 */
[----:B-12---:R-:W-:Y:S05]  /*00a0*/  @P0 BRA `(.L_x_1) ;  /* 0x0000000000200947 */ /* 0x006fea0003800000 */
[----:B------:R-:W-:Y:S02]  /*00b0*/  ULDC.64 UR4, c[0x0][0x198] ;  /* 0x0000660000047ab9 */ /* 0x000fe40000000a00 */
[----:B------:R-:W-:Y:S02]  /*00c0*/  UIADD3 UR6, UP0, UR4, 0xf0, URZ ;  /* 0x000000f004067890 */ /* 0x000fe4000ff1e03f */
[----:B------:R-:W-:Y:S02]  /*00d0*/  UIADD3 UR4, UP1, UR4, 0x1f0, URZ ;  /* 0x000001f004047890 */ /* 0x000fe4000ff3e03f */
[----:B------:R-:W-:Y:S02]  /*00e0*/  UIADD3.X UR7, URZ, UR5, URZ, UP0, !UPT ;  /* 0x000000053f077290 */ /* 0x000fe400087fe43f */
[----:B------:R-:W-:-:S07]  /*00f0*/  UIADD3.X UR5, URZ, UR5, URZ, UP1, !UPT ;  /* 0x000000053f057290 */ /* 0x000fce0008ffe43f */
[----:B------:R0:W-:Y:S02]  /*0100*/  UTMACCTL.PF [UR6] ;  /* 0x00000000060079b9 */ /* 0x0001e40008040000 */
[----:B------:R0:W-:Y:S02]  /*0110*/  UTMACCTL.PF [UR4] ;  /* 0x00000000040079b9 */ /* 0x0001e40008040000 */
[----:B0-----:R-:W-:Y:S01]  /*0120*/  NOP ;  /* 0x0000000000007918 */ /* 0x001fe20000000000 */
.L_x_1:
[----:B------:R-:W-:Y:S05]  /*0130*/  BSYNC B0 ;  /* 0x0000000000007941 */ /* 0x000fea0003800000 */
.L_x_0:
[----:B------:R-:W0:Y:S02]  /*0140*/  SHFL.IDX PT, R3, R0, RZ, 0x1f ;  /* 0x00001fff00037589 */ /* 0x000e2400000e0000 */
[----:B0-----:R-:W-:-:S13]  /*0150*/  ISETP.NE.AND P0, PT, R3, RZ, PT ;  /* 0x000000ff0300720c */ /* 0x001fda0003f05270 */
[----:B------:R-:W-:Y:S05]  /*0160*/  @P0 BRA `(.L_x_2) ;  /* 0x00000000008c0947 */ /* 0x000fea0003800000 */
[----:B------:R-:W-:Y:S01]  /*0170*/  ELECT P0, URZ, PT ;  /* 0x00000000003f782f */ /* 0x000fe20003800000 */
[----:B------:R-:W-:-:S12]  /*0180*/  BSSY B0, `(.L_x_2) ;  /* 0x0000021000007945 */ /* 0x000fd80003800000 */
[----:B------:R-:W-:Y:S05]  /*0190*/  @!P0 BRA `(.L_x_3) ;  /* 0x00000000007c8947 */ /* 0x000fea0003800000 */
[----:B------:R-:W0:Y:S01]  /*01a0*/  S2UR UR8, SR_CgaCtaId ;  /* 0x00000000000879c3 */ /* 0x000e220000008800 */
[----:B------:R-:W-:Y:S01]  /*01b0*/  UMOV UR4, 0x400 ;  /* 0x0000040000047882 */ /* 0x000fe20000000000 */
[----:B------:R-:W-:Y:S01]  /*01c0*/  UMOV UR5, 0x1 ;  /* 0x0000000100057882 */ /* 0x000fe20000000000 */
[----:B------:R-:W-:Y:S02]  /*01d0*/  UMOV UR6, 0x80 ;  /* 0x0000008000067882 */ /* 0x000fe40000000000 */
[----:B------:R-:W-:-:S04]  /*01e0*/  UIADD3 UR6, -UR6, 0x100000, URZ ;  /* 0x0010000006067890 */ /* 0x000fc8000fffe13f */
[----:B------:R-:W-:Y:S02]  /*01f0*/  USHF.L.U32 UR7, UR6, 0xb, URZ ;  /* 0x0000000b06077899 */ /* 0x000fe4000800063f */
[----:B------:R-:W-:Y:S02]  /*0200*/  USHF.L.U32 UR6, UR6, 0x1, URZ ;  /* 0x0000000106067899 */ /* 0x000fe4000800063f */
[----:B0-----:R-:W-:Y:S02]  /*0210*/  ULEA UR8, UR8, UR4, 0x18 ;  /* 0x0000000408087291 */ /* 0x001fe4000f8ec03f */
[----:B------:R-:W-:-:S04]  /*0220*/  UIADD3 UR4, -UR5, 0x100000, URZ ;  /* 0x0010000005047890 */ /* 0x000fc8000fffe13f */
[----:B------:R-:W-:Y:S02]  /*0230*/  USHF.L.U32 UR5, UR4, 0xb, URZ ;  /* 0x0000000b04057899 */ /* 0x000fe4000800063f */
[----:B------:R-:W-:Y:S01]  /*0240*/  USHF.L.U32 UR4, UR4, 0x1, URZ ;  /* 0x0000000104047899 */ /* 0x000fe2000800063f */
[----:B------:R-:W0:Y:S11]  /*0250*/  FENCE.VIEW.ASYNC.S ;  /* 0x00000000000073c6 */ /* 0x000e360000000000 */
[----:B0-----:R0:W1:Y:S01]  /*0260*/  SYNCS.EXCH.64 URZ, [UR8], UR4 ;  /* 0x00000004083f75b2 */ /* 0x0010620008000100 */
[----:B------:R0:W2:Y:S01]  /*0270*/  SYNCS.EXCH.64 URZ, [UR8+0x48], UR6 ;  /* 0x00004806083f75b2 */ /* 0x0000a20008000100 */
[----:B------:R0:W3:Y:S01]  /*0280*/  SYNCS.EXCH.64 URZ, [UR8+0x8], UR4 ;  /* 0x00000804083f75b2 */ /* 0x0000e20008000100 */
[----:B------:R0:W4:Y:S01]  /*0290*/  SYNCS.EXCH.64 URZ, [UR8+0x50], UR6 ;  /* 0x00005006083f75b2 */ /* 0x0001220008000100 */
[----:B------:R0:W0:Y:S01]  /*02a0*/  SYNCS.EXCH.64 URZ, [UR8+0x10], UR4 ;  /* 0x00001004083f75b2 */ /* 0x0000220008000100 */
        /* <DEDUP_REMOVED lines=13> */
[----:B------:R-:W-:Y:S01]  /*0380*/  NOP ;  /* 0x0000000000007918 */ /* 0x000fe20000000000 */
.L_x_3:
[----:B0-----:R-:W-:Y:S05]  /*0390*/  BSYNC B0 ;  /* 0x0000000000007941 */ /* 0x001fea0003800000 */
.L_x_2:
[----:B------:R-:W0:Y:S01]  /*03a0*/  SHFL.IDX PT, R6, R0, RZ, 0x1f ;  /* 0x00001fff00067589 */ /* 0x000e2200000e0000 */
[----:B------:R-:W-:Y:S01]  /*03b0*/  ELECT P0, URZ, PT ;  /* 0x00000000003f782f */ /* 0x000fe20003800000 */
[----:B------:R-:W-:Y:S01]  /*03c0*/  NOP ;  /* 0x0000000000007918 */ /* 0x000fe20000000000 */
[----:B------:R-:W-:Y:S01]  /*03d0*/  ELECT P1, URZ, PT ;  /* 0x00000000003f782f */ /* 0x000fe20003820000 */
[----:B------:R-:W5:Y:S01]  /*03e0*/  SHFL.IDX PT, R3, R0, RZ, 0x1f ;  /* 0x00001fff00037589 */ /* 0x000f6200000e0000 */
[----:B------:R-:W-:Y:S01]  /*03f0*/  UMOV UR4, 0x20 ;  /* 0x0000002000047882 */ /* 0x000fe20000000000 */
[----:B------:R-:W-:Y:S01]  /*0400*/  UMOV UR11, 0x80 ;  /* 0x00000080000b7882 */ /* 0x000fe20000000000 */
[----:B------:R-:W-:Y:S01]  /*0410*/  NOP ;  /* 0x0000000000007918 */ /* 0x000fe20000000000 */
[----:B------:R-:W1:Y:S01]  /*0420*/  SHFL.IDX PT, R5, R5, RZ, 0x1f ;  /* 0x00001fff05057589 */ /* 0x000e6200000e0000 */
[C---:B------:R-:W-:Y:S01]  /*0430*/  VIADD R31, R7.reuse, 0xffffffff ;  /* 0xffffffff071f7836 */ /* 0x040fe20000000000 */
[----:B------:R-:W-:Y:S01]  /*0440*/  ULDC.64 UR36, c[0x0][0x208] ;  /* 0x0000820000247ab9 */ /* 0x000fe20000000a00 */
[----:B------:R-:W-:-:S03]  /*0450*/  ISETP.NE.AND P2, PT, R7, RZ, PT ;  /* 0x000000ff0700720c */ /* 0x000fc60003f45270 */
[----:B------:R-:W-:Y:S02]  /*0460*/  ISETP.GE.U32.AND P3, PT, R31, 0x2, PT ;  /* 0x000000021f00780c */ /* 0x000fe40003f66070 */
[----:B0-----:R-:W-:Y:S02]  /*0470*/  ISETP.NE.OR P0, PT, R6, RZ, !P0 ;  /* 0x000000ff0600720c */ /* 0x001fe40004705670 */
[----:B-----5:R-:W-:Y:S02]  /*0480*/  ISETP.NE.OR P1, PT, R3, RZ, !P1 ;  /* 0x000000ff0300720c */ /* 0x020fe40004f25670 */
[----:B------:R-:W-:Y:S02]  /*0490*/  SHF.R.S32.HI R3, RZ, 0x1f, R2 ;  /* 0x0000001fff037819 */ /* 0x000fe40000011402 */
[----:B-1----:R-:W-:Y:S02]  /*04a0*/  R2UR UR43, R5 ;  /* 0x00000000052b72ca */ /* 0x002fe400000e0000 */
[----:B------:R-:W-:-:S05]  /*04b0*/  LEA.HI R3, R3, R2, RZ, 0x2 ;  /* 0x0000000203037211 */ /* 0x000fca00078f10ff */
[----:B------:R-:W-:Y:S01]  /*04c0*/  VOTEU.ALL UP0, P0 ;  /* 0x00000000003f7886 */ /* 0x000fe20000000000 */
[----:B------:R-:W-:Y:S01]  /*04d0*/  LOP3.LUT R3, R3, 0xfffffffc, RZ, 0xc0, !PT ;  /* 0xfffffffc03037812 */ /* 0x000fe200078ec0ff */
[----:B------:R-:W-:-:S03]  /*04e0*/  VOTEU.ALL UP1, P1 ;  /* 0x00000000003f7886 */ /* 0x000fc60000820000 */
[----:B------:R-:W0:Y:S01]  /*04f0*/  @!UP0 S2UR UR7, SR_CgaCtaId ;  /* 0x00000000000789c3 */ /* 0x000e220000008800 */
[----:B------:R-:W-:Y:S01]  /*0500*/  @!UP0 UMOV UR6, 0x400 ;  /* 0x0000040000068882 */ /* 0x000fe20000000000 */
[----:B------:R-:W-:-:S04]  /*0510*/  @!UP0 UIADD3 UR4, -UR4, 0x100000, URZ ;  /* 0x0010000004048890 */ /* 0x000fc8000fffe13f */
[----:B------:R-:W-:Y:S02]  /*0520*/  @!UP0 USHF.L.U32 UR5, UR4, 0xb, URZ ;  /* 0x0000000b04058899 */ /* 0x000fe4000800063f */
[----:B------:R-:W-:Y:S01]  /*0530*/  @!UP0 USHF.L.U32 UR4, UR4, 0x1, URZ ;  /* 0x0000000104048899 */ /* 0x000fe2000800063f */
[----:B------:R-:W-:Y:S01]  /*0540*/  IMAD.IADD R14, R2, 0x1, -R3 ;  /* 0x00000001020e7824 */ /* 0x000fe200078e0a03 */
[----:B------:R-:W-:Y:S01]  /*0550*/  @!UP1 UMOV UR9, 0x400 ;  /* 0x0000040000099882 */ /* 0x000fe20000000000 */
[----:B------:R-:W-:Y:S01]  /*0560*/  VOTEU.ALL UP2, P1 ;  /* 0x00000000003f7886 */ /* 0x000fe20000840000 */
[----:B------:R-:W-:Y:S01]  /*0570*/  VOTEU.ALL UP3, P1 ;  /* 0x00000000003f7886 */ /* 0x000fe20000860000 */
[----:B------:R-:W-:Y:S01]  /*0580*/  VOTEU.ALL UP4, P1 ;  /* 0x00000000003f7886 */ /* 0x000fe20000880000 */
[----:B------:R-:W1:Y:S01]  /*0590*/  @!UP1 S2UR UR10, SR_CgaCtaId ;  /* 0x00000000000a99c3 */ /* 0x000e620000008800 */
[----:B------:R-:W-:Y:S01]  /*05a0*/  VOTEU.ALL UP5, P1 ;  /* 0x00000000003f7886 */ /* 0x000fe200008a0000 */
[----:B------:R-:W-:-:S04]  /*05b0*/  SHF.R.S32.HI R3, RZ, 0x1f, R4 ;  /* 0x0000001fff037819 */ /* 0x000fc80000011404 */
[----:B------:R-:W-:-:S04]  /*05c0*/  LEA.HI R3, R3, R4, RZ, 0x7 ;  /* 0x0000000403037211 */ /* 0x000fc800078f38ff */
[----:B------:R-:W-:-:S05]  /*05d0*/  LOP3.LUT R3, R3, 0xffffff80, RZ, 0xc0, !PT ;  /* 0xffffff8003037812 */ /* 0x000fca00078ec0ff */
[----:B------:R-:W-:Y:S01]  /*05e0*/  IMAD.IADD R5, R4, 0x1, -R3 ;  /* 0x0000000104057824 */ /* 0x000fe200078e0a03 */
[----:B0-----:R-:W-:Y:S02]  /*05f0*/  @!UP0 ULEA UR8, UR7, UR6, 0x18 ;  /* 0x0000000607088291 */ /* 0x001fe4000f8ec03f */
[----:B------:R-:W-:-:S04]  /*0600*/  @!UP1 UIADD3 UR6, -UR11, 0x100000, URZ ;  /* 0x001000000b069890 */ /* 0x000fc8000fffe13f */
[----:B------:R-:W-:Y:S02]  /*0610*/  @!UP1 USHF.L.U32 UR7, UR6, 0xb, URZ ;  /* 0x0000000b06079899 */ /* 0x000fe4000800063f */
[----:B------:R-:W-:Y:S01]  /*0620*/  @!UP1 USHF.L.U32 UR6, UR6, 0x1, URZ ;  /* 0x0000000106069899 */ /* 0x000fe2000800063f */
[----:B------:R-:W-:Y:S01]  /*0630*/  VOTEU.ALL UP0, P0 ;  /* 0x00000000003f7886 */ /* 0x000fe20000000000 */
[----:B-1----:R-:W-:Y:S01]  /*0640*/  @!UP1 ULEA UR9, UR10, UR9, 0x18 ;  /* 0x000000090a099291 */ /* 0x002fe2000f8ec03f */
[----:B------:R-:W-:Y:S02]  /*0650*/  VOTEU.ALL UP1, P0 ;  /* 0x00000000003f7886 */ /* 0x000fe40000020000 */
[----:B------:R-:W-:Y:S01]  /*0660*/  ULDC.64 UR10, c[0x0][0x598] ;  /* 0x00016600000a7ab9 */ /* 0x000fe20000000a00 */
[----:B------:R-:W-:Y:S01]  /*0670*/  ISETP.NE.AND P0, PT, R14, 0x3, PT ;  /* 0x000000030e00780c */ /* 0x000fe20003f05270 */
[----:B------:R-:W0:Y:S02]  /*0680*/  FENCE.VIEW.ASYNC.S ;  /* 0x00000000000073c6 */ /* 0x000e240000000000 */
[----:B0-----:R0:W2:Y:S01]  /*0690*/  @!UP0 SYNCS.EXCH.64 URZ, [UR8+0xc0], UR4 ;  /* 0x0000c004083f85b2 */ /* 0x0010a20008000100 */
[----:B------:R-:W-:-:S02]  /*06a0*/  ISETP.NE.U32.AND P1, PT, RZ, UR10, PT ;  /* 0x0000000aff007c0c */ /* 0x000fc4000bf25070 */
[----:B------:R-:W-:Y:S02]  /*06b0*/  ISETP.EQ.OR P0, PT, R14, RZ, !P0 ;  /* 0x000000ff0e00720c */ /* 0x000fe40004702670 */
[----:B------:R-:W-:Y:S02]  /*06c0*/  ISETP.NE.AND.EX P1, PT, RZ, UR11, PT, P1 ;  /* 0x0000000bff007c0c */ /* 0x000fe4000bf25310 */
[----:B------:R-:W-:-:S04]  /*06d0*/  ISETP.EQ.AND P0, PT, R7, RZ, P0 ;  /* 0x000000ff0700720c */ /* 0x000fc80000702270 */
[----:B------:R-:W-:-:S04]  /*06e0*/  SEL R23, RZ, 0x1, !P0 ;  /* 0x00000001ff177807 */ /* 0x000fc80004000000 */
[----:B------:R-:W-:Y:S01]  /*06f0*/  SEL R23, R23, 0x2, P3 ;  /* 0x0000000217177807 */ /* 0x000fe20001800000 */
[----:B------:R0:W2:Y:S01]  /*0700*/  @!UP1 SYNCS.EXCH.64 URZ, [UR8+0xc8], UR4 ;  /* 0x0000c804083f95b2 */ /* 0x0000a20008000100 */
[----:B------:R-:W-:Y:S01]  /*0710*/  NOP ;  /* 0x0000000000007918 */ /* 0x000fe20000000000 */
[----:B------:R0:W2:Y:S01]  /*0720*/  @!UP2 SYNCS.EXCH.64 URZ, [UR9+0xa0], UR6 ;  /* 0x0000a006093fa5b2 */ /* 0x0000a20008000100 */
[----:B------:R0:W2:Y:S01]  /*0730*/  @!UP3 SYNCS.EXCH.64 URZ, [UR9+0xa8], UR6 ;  /* 0x0000a806093fb5b2 */ /* 0x0000a20008000100 */
[----:B------:R0:W2:Y:S01]  /*0740*/  @!UP4 SYNCS.EXCH.64 URZ, [UR9+0xb0], UR6 ;  /* 0x0000b006093fc5b2 */ /* 0x0000a20008000100 */
[----:B------:R0:W2:Y:S01]  /*0750*/  @!UP5 SYNCS.EXCH.64 URZ, [UR9+0xb8], UR6 ;  /* 0x0000b806093fd5b2 */ /* 0x0000a20008000100 */
[----:B------:R-:W-:Y:S01]  /*0760*/  NOP ;  /* 0x0000000000007918 */ /* 0x000fe20000000000 */
[----:B--234-:R-:W-:Y:S06]  /*0770*/  BAR.SYNC.DEFER_BLOCKING 0x0 ;  /* 0x0000000000007b1d */ /* 0x01cfec0000010000 */
[----:B0-----:R-:W-:Y:S05]  /*0780*/  @!P1 BRA `(.L_x_4) ;  /* 0x00000000001c9947 */ /* 0x001fea0003800000 */
[----:B------:R-:W0:Y:S02]  /*0790*/  LDC.64 R2, c[0x0][0x598] ;  /* 0x00016600ff027b82 */ /* 0x000e240000000a00 */
[----:B0-----:R-:W2:Y:S02]  /*07a0*/  LDG.E.64 R2, desc[UR36][R2.64] ;  /* 0x0000002402027981 */ /* 0x001ea4000c1e1b00 */
[----:B--2---:R-:W-:-:S04]  /*07b0*/  ISETP.NE.U32.AND P0, PT, R2, RZ, PT ;  /* 0x000000ff0200720c */ /* 0x004fc80003f05070 */
[----:B------:R-:W-:-:S13]  /*07c0*/  ISETP.NE.AND.EX P0, PT, R3, RZ, PT, P0 ;  /* 0x000000ff0300720c */ /* 0x000fda0003f05300 */
[----:B------:R-:W-:Y:S05]  /*07d0*/  @!P0 BRA `(.L_x_4) ;  /* 0x0000000000088947 */ /* 0x000fea0003800000 */
[----:B------:R1:W5:Y:S01]  /*07e0*/  LD.E R88, desc[UR36][R2.64] ;  /* 0x0000002402587980 */ /* 0x000362000c101900 */
[----:B------:R-:W-:Y:S05]  /*07f0*/  BRA `(.L_x_5) ;  /* 0x0000000000247947 */ /* 0x000fea0003800000 */
.L_x_4:
[----:B------:R-:W-:Y:S02]  /*0800*/  ULDC.64 UR4, c[0x0][0x588] ;  /* 0x0001620000047ab9 */ /* 0x000fe40000000a00 */
[----:B------:R-:W-:-:S04]  /*0810*/  ISETP.NE.U32.AND P0, PT, RZ, UR4, PT ;  /* 0x00000004ff007c0c */ /* 0x000fc8000bf05070 */
[----:B------:R-:W-:-:S13]  /*0820*/  ISETP.NE.AND.EX P0, PT, RZ, UR5, PT, P0 ;  /* 0x00000005ff007c0c */ /* 0x000fda000bf05300 */
[----:B------:R-:W-:Y:S05]  /*0830*/  @!P0 BRA `(.L_x_6) ;  /* 0x00000000000c8947 */ /* 0x000fea0003800000 */
[----:B------:R-:W0:Y:S02]  /*0840*/  LDC.64 R88, c[0x0][0x588] ;  /* 0x00016200ff587b82 */ /* 0x000e240000000a00 */
[----:B0-----:R0:W5:Y:S01]  /*0850*/  LDG.E R88, desc[UR36][R88.64] ;  /* 0x0000002458587981 */ /* 0x001162000c1e1900 */
[----:B------:R-:W-:Y:S05]  /*0860*/  BRA `(.L_x_5) ;  /* 0x0000000000087947 */ /* 0x000fea0003800000 */
.L_x_6:
[----:B------:R-:W-:Y:S02]  /*0870*/  ULDC UR4, c[0x0][0x580] ;  /* 0x0001600000047ab9 */ /* 0x000fe40000000800 */
[----:B------:R-:W-:-:S07]  /*0880*/  IMAD.U32 R88, RZ, RZ, UR4 ;  /* 0x00000004ff587e24 */ /* 0x000fce000f8e00ff */
.L_x_5:
[----:B------:R-:W-:Y:S02]  /*0890*/  ULDC.64 UR4, c[0x0][0x5a0] ;  /* 0x0001680000047ab9 */ /* 0x000fe40000000a00 */
[----:B------:R-:W-:-:S04]  /*08a0*/  ISETP.NE.U32.AND P0, PT, RZ, UR4, PT ;  /* 0x00000004ff007c0c */ /* 0x000fc8000bf05070 */
[----:B------:R-:W-:-:S13]  /*08b0*/  ISETP.NE.AND.EX P0, PT, RZ, UR5, PT, P0 ;  /* 0x00000005ff007c0c */ /* 0x000fda000bf05300 */
[----:B------:R-:W-:Y:S05]  /*08c0*/  @!P0 BRA `(.L_x_7) ;  /* 0x00000000001c8947 */ /* 0x000fea0003800000 */
[----:B-1----:R-:W1:Y:S02]  /*08d0*/  LDC.64 R2, c[0x0][0x5a0] ;  /* 0x00016800ff027b82 */ /* 0x002e640000000a00 */
[----:B-1----:R-:W2:Y:S02]  /*08e0*/  LDG.E.64 R2, desc[UR36][R2.64] ;  /* 0x0000002402027981 */ /* 0x002ea4000c1e1b00 */
[----:B--2---:R-:W-:-:S04]  /*08f0*/  ISETP.NE.U32.AND P0, PT, R2, RZ, PT ;  /* 0x000000ff0200720c */ /* 0x004fc80003f05070 */
[----:B------:R-:W-:-:S13]  /*0900*/  ISETP.NE.AND.EX P0, PT, R3, RZ, PT, P0 ;  /* 0x000000ff0300720c */ /* 0x000fda0003f05300 */
[----:B------:R-:W-:Y:S05]  /*0910*/  @!P0 BRA `(.L_x_7) ;  /* 0x0000000000088947 */ /* 0x000fea0003800000 */
[----:B0-----:R2:W5:Y:S01]  /*0920*/  LD.E R89, desc[UR36][R2.64] ;  /* 0x0000002402597980 */ /* 0x001562000c101900 */
[----:B------:R-:W-:Y:S05]  /*0930*/  BRA `(.L_x_8) ;  /* 0x0000000000247947 */ /* 0x000fea0003800000 */
.L_x_7:
[----:B------:R-:W-:Y:S02]  /*0940*/  ULDC.64 UR4, c[0x0][0x590] ;  /* 0x0001640000047ab9 */ /* 0x000fe40000000a00 */
[----:B------:R-:W-:-:S04]  /*0950*/  ISETP.NE.U32.AND P0, PT, RZ, UR4, PT ;  /* 0x00000004ff007c0c */ /* 0x000fc8000bf05070 */
[----:B------:R-:W-:-:S13]  /*0960*/  ISETP.NE.AND.EX P0, PT, RZ, UR5, PT, P0 ;  /* 0x00000005ff007c0c */ /* 0x000fda000bf05300 */
[----:B------:R-:W-:Y:S05]  /*0970*/  @!P0 BRA `(.L_x_9) ;  /* 0x00000000000c8947 */ /* 0x000fea0003800000 */
[----:B-1----:R-:W0:Y:S02]  /*0980*/  LDC.64 R2, c[0x0][0x590] ;  /* 0x00016400ff027b82 */ /* 0x002e240000000a00 */
[----:B0-----:R0:W5:Y:S01]  /*0990*/  LDG.E R89, desc[UR36][R2.64] ;  /* 0x0000002402597981 */ /* 0x001162000c1e1900 */
[----:B------:R-:W-:Y:S05]  /*09a0*/  BRA `(.L_x_8) ;  /* 0x0000000000087947 */ /* 0x000fea0003800000 */
.L_x_9:
[----:B------:R-:W-:Y:S02]  /*09b0*/  ULDC UR4, c[0x0][0x584] ;  /* 0x0001610000047ab9 */ /* 0x000fe40000000800 */
[----:B0-----:R-:W-:-:S07]  /*09c0*/  IMAD.U32 R89, RZ, RZ, UR4 ;  /* 0x00000004ff597e24 */ /* 0x001fce000f8e00ff */
.L_x_8:
[----:B012---:R-:W0:Y:S01]  /*09d0*/  LDC R2, c[0x0][0x65c] ;  /* 0x00019700ff027b82 */ /* 0x007e220000000800 */
[----:B------:R-:W1:Y:S01]  /*09e0*/  S2R R15, SR_CTAID.Y ;  /* 0x00000000000f7919 */ /* 0x000e620000002600 */
[----:B------:R-:W-:Y:S01]  /*09f0*/  ULDC UR6, c[0x0][0x28c] ;  /* 0x0000a30000067ab9 */ /* 0x000fe20000000800 */
[----:B------:R-:W-:Y:S01]  /*0a00*/  ISETP.NE.AND P0, PT, R7, 0x2, PT ;  /* 0x000000020700780c */ /* 0x000fe20003f05270 */
[----:B------:R-:W-:Y:S01]  /*0a10*/  UIADD3 UR6, UR6, 0x1f, URZ ;  /* 0x0000001f06067890 */ /* 0x000fe2000fffe03f */
[----:B------:R-:W2:Y:S01]  /*0a20*/  S2R R6, SR_CTAID.X ;  /* 0x0000000000067919 */ /* 0x000ea20000002500 */
[----:B------:R-:W-:Y:S01]  /*0a30*/  UMOV UR38, URZ ;  /* 0x0000003f00267c82 */ /* 0x000fe20008000000 */
[----:B------:R-:W-:Y:S01]  /*0a40*/  UMOV UR39, URZ ;  /* 0x0000003f00277c82 */ /* 0x000fe20008000000 */
[----:B------:R-:W-:Y:S01]  /*0a50*/  USHF.R.S32.HI UR7, URZ, 0x1f, UR6 ;  /* 0x0000001f3f077899 */ /* 0x000fe20008011406 */
[----:B------:R-:W-:-:S03]  /*0a60*/  ULDC.64 UR8, c[0x0][0x650] ;  /* 0x0001940000087ab9 */ /* 0x000fc60000000a00 */
[----:B------:R-:W-:-:S04]  /*0a70*/  ULEA.HI UR7, UR7, UR6, URZ, 0x5 ;  /* 0x0000000607077291 */ /* 0x000fc8000f8f283f */
[----:B------:R-:W-:Y:S01]  /*0a80*/  USHF.R.S32.HI UR40, URZ, 0x5, UR7 ;  /* 0x000000053f287899 */ /* 0x000fe20008011407 */
[----:B0-----:R-:W-:-:S13]  /*0a90*/  ISETP.NE.AND P1, PT, R2, 0x1, PT ;  /* 0x000000010200780c */ /* 0x001fda0003f25270 */
[----:B------:R-:W2:Y:S01]  /*0aa0*/  @P1 LDC R17, c[0x0][0x10] ;  /* 0x00000400ff111b82 */ /* 0x000ea20000000800 */
[----:B-1----:R-:W-:Y:S02]  /*0ab0*/  @P1 IMAD.MOV.U32 R8, RZ, RZ, R15 ;  /* 0x000000ffff081224 */ /* 0x002fe400078e000f */
[----:B------:R-:W-:Y:S02]  /*0ac0*/  @P1 IMAD.MOV.U32 R9, RZ, RZ, RZ ;  /* 0x000000ffff091224 */ /* 0x000fe400078e00ff */
[----:B------:R-:W-:-:S03]  /*0ad0*/  @P1 IMAD.MOV.U32 R7, RZ, RZ, RZ ;  /* 0x000000ffff071224 */ /* 0x000fc600078e00ff */
[----:B------:R-:W0:Y:S01]  /*0ae0*/  @!P1 LDC R3, c[0x0][0xc] ;  /* 0x00000300ff039b82 */ /* 0x000e220000000800 */
[----:B------:R-:W-:Y:S01]  /*0af0*/  ULDC UR4, c[0x0][0xc] ;  /* 0x0000030000047ab9 */ /* 0x000fe20000000800 */
[----:B------:R-:W-:Y:S02]  /*0b00*/  ULDC UR5, c[0x0][0x10] ;  /* 0x0000040000057ab9 */ /* 0x000fe40000000800 */
[----:B------:R-:W-:-:S04]  /*0b10*/  UIMAD.WIDE.U32 UR4, UR4, UR5, URZ ;  /* 0x00000005040472a5 */ /* 0x000fc8000f8e003f */
[----:B------:R-:W1:Y:S01]  /*0b20*/  LDC R0, c[0x0][0x14] ;  /* 0x00000500ff007b82 */ /* 0x000e620000000800 */
[----:B--2---:R-:W-:-:S04]  /*0b30*/  @P1 IMAD.WIDE.U32 R16, R6, R17, R8 ;  /* 0x0000001106101225 */ /* 0x004fc800078e0008 */
[----:B------:R-:W-:Y:S02]  /*0b40*/  @P1 IMAD.IADD R17, R17, 0x1, R7 ;  /* 0x0000000111111824 */ /* 0x000fe400078e0207 */
[----:B------:R-:W-:Y:S02]  /*0b50*/  IMAD.MOV.U32 R7, RZ, RZ, RZ ;  /* 0x000000ffff077224 */ /* 0x000fe400078e00ff */
[----:B0-----:R-:W-:-:S04]  /*0b60*/  @!P1 IMAD.WIDE.U32 R8, R3, R15, R6 ;  /* 0x0000000f03089225 */ /* 0x001fc800078e0006 */
[----:B------:R-:W-:Y:S02]  /*0b70*/  @!P1 IMAD.MOV.U32 R16, RZ, RZ, R8 ;  /* 0x000000ffff109224 */ /* 0x000fe400078e0008 */
[----:B-1----:R-:W-:-:S04]  /*0b80*/  IMAD.WIDE.U32 R10, R0, UR4, RZ ;  /* 0x00000004000a7c25 */ /* 0x002fc8000f8e00ff */
[----:B------:R-:W-:Y:S01]  /*0b90*/  IMAD R3, R0, UR5, RZ ;  /* 0x0000000500037c24 */ /* 0x000fe2000f8e02ff */
[----:B------:R0:W-:Y:S01]  /*0ba0*/  STL.64 [R1], R10 ;  /* 0x0000000a01007387 */ /* 0x0001e20000100a00 */
[----:B------:R-:W-:Y:S02]  /*0bb0*/  @!P1 IMAD.MOV.U32 R17, RZ, RZ, R9 ;  /* 0x000000ffff119224 */ /* 0x000fe400078e0009 */
[----:B------:R-:W-:Y:S01]  /*0bc0*/  IMAD.IADD R0, R11, 0x1, R3 ;  /* 0x000000010b007824 */ /* 0x000fe200078e0203 */
[----:B------:R-:W-:Y:S06]  /*0bd0*/  @P0 BRA `(.L_x_10) ;  /* 0x0000000000200947 */ /* 0x000fec0003800000 */
[----:B------:R-:W-:Y:S01]  /*0be0*/  UISETP.GE.U32.AND UP0, UPT, UR40, 0x9, UPT ;  /* 0x000000092800788c */ /* 0x000fe2000bf06070 */
[----:B------:R-:W-:Y:S01]  /*0bf0*/  IADD3 R16, P0, R16, R10, RZ ;  /* 0x0000000a10107210 */ /* 0x000fe20007f1e0ff */
[----:B------:R-:W-:Y:S01]  /*0c00*/  UIMAD.WIDE.U32 UR4, UR40, 0x38e38e39, URZ ;  /* 0x38e38e39280478a5 */ /* 0x000fe2000f8e003f */
[----:B------:R-:W-:-:S03]  /*0c10*/  UMOV UR39, URZ ;  /* 0x0000003f00277c82 */ /* 0x000fc60008000000 */
[----:B------:R-:W-:Y:S01]  /*0c20*/  USHF.R.U32.HI UR4, URZ, 0x1, UR5 ;  /* 0x000000013f047899 */ /* 0x000fe20008011605 */
[----:B------:R-:W-:-:S03]  /*0c30*/  IMAD.X R17, R0, 0x1, R17, P0 ;  /* 0x0000000100117824 */ /* 0x000fc600000e0611 */
[----:B------:R-:W-:Y:S02]  /*0c40*/  UIMAD UR38, UR4, -0x9, UR40 ;  /* 0xfffffff7042678a4 */ /* 0x000fe4000f8e0228 */
[----:B------:R-:W-:-:S12]  /*0c50*/  @UP0 ULOP3.LUT UR39, UR4, 0x1, URZ, 0xc0, !UPT ;  /* 0x0000000104270892 */ /* 0x000fd8000f8ec03f */
.L_x_10:
[----:B------:R-:W-:Y:S01]  /*0c60*/  ISETP.GE.U32.AND P0, PT, R16, UR8, PT ;  /* 0x0000000810007c0c */ /* 0x000fe2000bf06070 */
[----:B------:R-:W-:Y:S01]  /*0c70*/  IMAD.MOV.U32 R22, RZ, RZ, -0x1 ;  /* 0xffffffffff167424 */ /* 0x000fe200078e00ff */
[----:B------:R-:W-:Y:S01]  /*0c80*/  PRMT R3, RZ, 0x7610, R3 ;  /* 0x00007610ff037816 */ /* 0x000fe20000000003 */
[----:B------:R-:W-:Y:S01]  /*0c90*/  IMAD.MOV.U32 R18, RZ, RZ, -0x1 ;  /* 0xffffffffff127424 */ /* 0x000fe200078e00ff */
[----:B------:R-:W-:Y:S01]  /*0ca0*/  ISETP.GE.U32.AND.EX P0, PT, R17, UR9, PT, P0 ;  /* 0x0000000911007c0c */ /* 0x000fe2000bf06100 */
[----:B------:R-:W-:-:S12]  /*0cb0*/  IMAD.MOV.U32 R19, RZ, RZ, -0x1 ;  /* 0xffffffffff137424 */ /* 0x000fd800078e00ff */
[----:B------:R-:W-:Y:S05]  /*0cc0*/  @P0 BRA `(.L_x_11) ;  /* 0x0000000400580947 */ /* 0x000fea0003800000 */
[----:B------:R-:W1:Y:S01]  /*0cd0*/  LDC.64 R20, c[0x0][0x628] ;  /* 0x00018a00ff147b82 */ /* 0x000e620000000a00 */
[----:B------:R-:W-:Y:S02]  /*0ce0*/  IMAD.MOV.U32 R8, RZ, RZ, R16 ;  /* 0x000000ffff087224 */ /* 0x000fe400078e0010 */
[----:B------:R-:W-:-:S05]  /*0cf0*/  IMAD.MOV.U32 R9, RZ, RZ, R17 ;  /* 0x000000ffff097224 */ /* 0x000fca00078e0011 */
[----:B------:R-:W2:Y:S08]  /*0d00*/  LDC R18, c[0x0][0x630] ;  /* 0x00018c00ff127b82 */ /* 0x000eb00000000800 */
[----:B------:R-:W3:Y:S01]  /*0d10*/  LDC.64 R24, c[0x0][0x620] ;  /* 0x00018800ff187b82 */ /* 0x000ee20000000a00 */
[----:B-1----:R-:W-:-:S04]  /*0d20*/  ISETP.NE.U32.AND P0, PT, R20, RZ, PT ;  /* 0x000000ff1400720c */ /* 0x002fc80003f05070 */
[----:B------:R-:W-:-:S13]  /*0d30*/  ISETP.NE.AND.EX P0, PT, R21, RZ, PT, P0 ;  /* 0x000000ff1500720c */ /* 0x000fda0003f05300 */
[----:B--23--:R-:W-:Y:S05]  /*0d40*/  @!P0 BRA `(.L_x_12) ;  /* 0x0000000000288947 */ /* 0x00cfea0003800000 */
[----:B------:R-:W1:Y:S02]  /*0d50*/  LDC R3, c[0x0][0x634] ;  /* 0x00018d00ff037b82 */ /* 0x000e640000000800 */
[----:B-1----:R-:W-:-:S05]  /*0d60*/  IADD3 R3, P0, R16, R3, RZ ;  /* 0x0000000310037210 */ /* 0x002fca0007f1e0ff */
[----:B------:R-:W-:-:S04]  /*0d70*/  IMAD.X R19, RZ, RZ, R17, P0 ;  /* 0x000000ffff137224 */ /* 0x000fc800000e0611 */
[----:B------:R-:W-:-:S04]  /*0d80*/  IMAD.WIDE.U32 R8, R19, R20, RZ ;  /* 0x0000001413087225 */ /* 0x000fc800078e00ff */
[----:B0-----:R-:W-:-:S04]  /*0d90*/  IMAD.WIDE.U32 R10, P0, R3, R21, R8 ;  /* 0x00000015030a7225 */ /* 0x001fc80007800008 */
[----:B------:R-:W-:-:S04]  /*0da0*/  IMAD.WIDE.U32 R8, R3, R20, RZ ;  /* 0x0000001403087225 */ /* 0x000fc800078e00ff */
[----:B------:R-:W-:Y:S01]  /*0db0*/  IMAD.X R13, RZ, RZ, RZ, P0 ;  /* 0x000000ffff0d7224 */ /* 0x000fe200000e06ff */
[----:B------:R-:W-:Y:S01]  /*0dc0*/  IADD3 RZ, P0, R9, R10, RZ ;  /* 0x0000000a09ff7210 */ /* 0x000fe20007f1e0ff */
[----:B------:R-:W-:-:S04]  /*0dd0*/  IMAD.MOV.U32 R12, RZ, RZ, R11 ;  /* 0x000000ffff0c7224 */ /* 0x000fc800078e000b */
[----:B------:R-:W-:-:S08]  /*0de0*/  IMAD.WIDE.U32.X R8, R19, R21, R12, P0 ;  /* 0x0000001513087225 */ /* 0x000fd000000e040c */
.L_x_12:
[-CC-:B------:R-:W-:Y:S01]  /*0df0*/  SHF.R.U64 R30, R8, R18.reuse, R9.reuse ;  /* 0x00000012081e7219 */ /* 0x180fe20000001209 */
[----:B------:R-:W1:Y:S01]  /*0e00*/  LDC R12, c[0x0][0x618] ;  /* 0x00018600ff0c7b82 */ /* 0x000e620000000800 */
[----:B------:R-:W-:Y:S01]  /*0e10*/  SHF.R.U32.HI R7, RZ, R18, R9 ;  /* 0x00000012ff077219 */ /* 0x000fe20000011609 */
[----:B------:R-:W-:Y:S01]  /*0e20*/  ULDC UR4, c[0x0][0x150] ;  /* 0x0000540000047ab9 */ /* 0x000fe20000000800 */
[----:B0-----:R-:W-:Y:S02]  /*0e30*/  IADD3 R11, P0, RZ, -R30, RZ ;  /* 0x8000001eff0b7210 */ /* 0x001fe40007f1e0ff */
[----:B------:R-:W-:-:S03]  /*0e40*/  I2FP.F32.U32 R3, R6 ;  /* 0x0000000600037245 */ /* 0x000fc60000201000 */
[----:B------:R-:W0:Y:S01]  /*0e50*/  LDC.64 R26, c[0x0][0x640] ;  /* 0x00019000ff1a7b82 */ /* 0x000e220000000a00 */
[----:B------:R-:W-:Y:S02]  /*0e60*/  IMAD.X R13, RZ, RZ, ~R7, P0 ;  /* 0x000000ffff0d7224 */ /* 0x000fe400000e0e07 */
[----:B------:R-:W-:Y:S01]  /*0e70*/  FMUL R3, R3, UR4 ;  /* 0x0000000403037c20 */ /* 0x000fe20008400000 */
[----:B------:R-:W-:Y:S01]  /*0e80*/  IMAD.WIDE.U32 R8, R11, R24, R16 ;  /* 0x000000180b087225 */ /* 0x000fe200078e0010 */
[----:B------:R-:W-:-:S03]  /*0e90*/  ULDC UR4, c[0x0][0x154] ;  /* 0x0000550000047ab9 */ /* 0x000fc60000000800 */
[----:B------:R-:W-:Y:S01]  /*0ea0*/  IMAD R10, R13, R24, RZ ;  /* 0x000000180d0a7224 */ /* 0x000fe200078e02ff */
[----:B------:R-:W2:Y:S01]  /*0eb0*/  LDC R7, c[0x0][0x144] ;  /* 0x00005100ff077b82 */ /* 0x000ea20000000800 */
[----:B------:R-:W3:Y:S02]  /*0ec0*/  F2I.U32.TRUNC.NTZ R3, R3 ;  /* 0x0000000300037305 */ /* 0x000ee4000020f000 */
[----:B------:R-:W-:-:S04]  /*0ed0*/  IMAD R11, R11, R25, R10 ;  /* 0x000000190b0b7224 */ /* 0x000fc800078e020a */
[----:B------:R-:W-:Y:S01]  /*0ee0*/  IMAD.IADD R9, R9, 0x1, R11 ;  /* 0x0000000109097824 */ /* 0x000fe200078e020b */
[----:B------:R-:W4:Y:S01]  /*0ef0*/  LDC R18, c[0x0][0x608] ;  /* 0x00018200ff127b82 */ /* 0x000f220000000800 */
[----:B------:R-:W-:-:S03]  /*0f00*/  IMAD.MOV.U32 R11, RZ, RZ, -0x1 ;  /* 0xffffffffff0b7424 */ /* 0x000fc600078e00ff */
[-C--:B-1----:R-:W-:Y:S02]  /*0f10*/  SHF.R.U64 R22, R8, R12.reuse, R9 ;  /* 0x0000000c08167219 */ /* 0x082fe40000001209 */
[----:B------:R-:W-:Y:S02]  /*0f20*/  I2FP.F32.U32 R8, R15 ;  /* 0x0000000f00087245 */ /* 0x000fe40000201000 */
[----:B------:R-:W1:Y:S01]  /*0f30*/  LDC R24, c[0x0][0x658] ;  /* 0x00019600ff187b82 */ /* 0x000e620000000800 */
[----:B0-----:R-:W-:Y:S01]  /*0f40*/  ISETP.NE.U32.AND P0, PT, R26, RZ, PT ;  /* 0x000000ff1a00720c */ /* 0x001fe20003f05070 */
[----:B---3--:R-:W-:Y:S01]  /*0f50*/  IMAD.MOV R10, RZ, RZ, -R3 ;  /* 0x000000ffff0a7224 */ /* 0x008fe200078e0a03 */
[----:B------:R-:W-:Y:S01]  /*0f60*/  SHF.R.U32.HI R9, RZ, R12, R9 ;  /* 0x0000000cff097219 */ /* 0x000fe20000011609 */
[----:B------:R-:W-:Y:S01]  /*0f70*/  FMUL R8, R8, UR4 ;  /* 0x0000000408087c20 */ /* 0x000fe20008400000 */
[----:B------:R-:W-:-:S03]  /*0f80*/  ISETP.NE.AND.EX P0, PT, R27, RZ, PT, P0 ;  /* 0x000000ff1b00720c */ /* 0x000fc60003f05300 */
[----:B------:R-:W0:Y:S01]  /*0f90*/  LDC R20, c[0x0][0x148] ;  /* 0x00005200ff147b82 */ /* 0x000e220000000800 */
[----:B--2---:R-:W-:-:S07]  /*0fa0*/  IMAD R3, R7, R10, R6 ;  /* 0x0000000a07037224 */ /* 0x004fce00078e0206 */
[----:B------:R-:W2:Y:S01]  /*0fb0*/  LDC R21, c[0x0][0x600] ;  /* 0x00018000ff157b82 */ /* 0x000ea20000000800 */
[-CC-:B----4-:R-:W-:Y:S02]  /*0fc0*/  SHF.R.U64 R32, R22, R18.reuse, R9.reuse ;  /* 0x0000001216207219 */ /* 0x190fe40000001209 */
[----:B------:R-:W-:Y:S01]  /*0fd0*/  SHF.R.U32.HI R7, RZ, R18, R9 ;  /* 0x00000012ff077219 */ /* 0x000fe20000011609 */
[----:B------:R-:W-:Y:S01]  /*0fe0*/  IMAD.MOV.U32 R9, RZ, RZ, 0x1 ;  /* 0x00000001ff097424 */ /* 0x000fe200078e00ff */
[----:B------:R3:W4:Y:S03]  /*0ff0*/  F2I.U32.TRUNC.NTZ R18, R8 ;  /* 0x0000000800127305 */ /* 0x000726000020f000 */
[----:B------:R-:W0:Y:S01]  /*1000*/  LDC R25, c[0x0][0x648] ;  /* 0x00019200ff197b82 */ /* 0x000e220000000800 */
[-C--:B-1----:R-:W-:Y:S02]  /*1010*/  SHF.L.U32 R6, R11, R24.reuse, RZ ;  /* 0x000000180b067219 */ /* 0x082fe400000006ff */
[----:B------:R-:W-:-:S02]  /*1020*/  SHF.R.U64 R34, R32, R24, R7 ;  /* 0x0000001820227219 */ /* 0x000fc40000001207 */
[----:B------:R-:W-:Y:S02]  /*1030*/  LOP3.LUT R13, RZ, R6, RZ, 0x33, !PT ;  /* 0x00000006ff0d7212 */ /* 0x000fe400078e33ff */
[-C--:B------:R-:W-:Y:S01]  /*1040*/  SHF.R.U32.HI R7, RZ, R24.reuse, R7 ;  /* 0x00000018ff077219 */ /* 0x080fe20000011607 */
[----:B------:R-:W1:Y:S01]  /*1050*/  LDC R29, c[0x0][0x638] ;  /* 0x00018e00ff1d7b82 */ /* 0x000e620000000800 */
[----:B------:R-:W-:Y:S01]  /*1060*/  SHF.L.U32 R12, R9, R24, RZ ;  /* 0x00000018090c7219 */ /* 0x000fe200000006ff */
[----:B------:R-:W-:-:S06]  /*1070*/  IMAD.MOV.U32 R6, RZ, RZ, R34 ;  /* 0x000000ffff067224 */ /* 0x000fcc00078e0022 */
[----:B------:R-:W0:Y:S01]  /*1080*/  LDC R28, c[0x0][0x610] ;  /* 0x00018400ff1c7b82 */ /* 0x000e220000000800 */
[----:B---34-:R-:W-:Y:S05]  /*1090*/  @!P0 BRA `(.L_x_13) ;  /* 0x0000000000288947 */ /* 0x018fea0003800000 */
[----:B------:R-:W3:Y:S02]  /*10a0*/  LDC R11, c[0x0][0x64c] ;  /* 0x00019300ff0b7b82 */ /* 0x000ee40000000800 */
[----:B---3--:R-:W-:-:S05]  /*10b0*/  IADD3 R11, P0, R34, R11, RZ ;  /* 0x0000000b220b7210 */ /* 0x008fca0007f1e0ff */
[----:B------:R-:W-:-:S04]  /*10c0*/  IMAD.X R19, RZ, RZ, R7, P0 ;  /* 0x000000ffff137224 */ /* 0x000fc800000e0607 */
[----:B------:R-:W-:-:S04]  /*10d0*/  IMAD.WIDE.U32 R6, R19, R26, RZ ;  /* 0x0000001a13067225 */ /* 0x000fc800078e00ff */
[----:B------:R-:W-:-:S04]  /*10e0*/  IMAD.WIDE.U32 R8, P0, R11, R27, R6 ;  /* 0x0000001b0b087225 */ /* 0x000fc80007800006 */
[----:B------:R-:W-:-:S04]  /*10f0*/  IMAD.WIDE.U32 R6, R11, R26, RZ ;  /* 0x0000001a0b067225 */ /* 0x000fc800078e00ff */
[----:B------:R-:W-:Y:S01]  /*1100*/  IMAD.X R11, RZ, RZ, RZ, P0 ;  /* 0x000000ffff0b7224 */ /* 0x000fe200000e06ff */
[----:B------:R-:W-:Y:S01]  /*1110*/  IADD3 RZ, P0, R7, R8, RZ ;  /* 0x0000000807ff7210 */ /* 0x000fe20007f1e0ff */
[----:B------:R-:W-:-:S04]  /*1120*/  IMAD.MOV.U32 R10, RZ, RZ, R9 ;  /* 0x000000ffff0a7224 */ /* 0x000fc800078e0009 */
[----:B------:R-:W-:-:S08]  /*1130*/  IMAD.WIDE.U32.X R6, R19, R27, R10, P0 ;  /* 0x0000001b13067225 */ /* 0x000fd000000e040a */
.L_x_13:
[----:B0-----:R-:W-:Y:S01]  /*1140*/  SHF.R.U64 R6, R6, R25, R7 ;  /* 0x0000001906067219 */ /* 0x001fe20000001207 */
[----:B--2---:R-:W-:Y:S01]  /*1150*/  VIADD R7, R21, 0xffffffff ;  /* 0xffffffff15077836 */ /* 0x004fe20000000000 */
[----:B------:R-:W-:Y:S01]  /*1160*/  LOP3.LUT R13, R32, R13, RZ, 0xc0, !PT ;  /* 0x0000000d200d7212 */ /* 0x000fe200078ec0ff */
[----:B------:R-:W-:Y:S02]  /*1170*/  IMAD.MOV R18, RZ, RZ, -R18 ;  /* 0x000000ffff127224 */ /* 0x000fe400078e0a12 */
[----:B------:R-:W-:Y:S01]  /*1180*/  IMAD.MOV R8, RZ, RZ, -R6 ;  /* 0x000000ffff087224 */ /* 0x000fe200078e0a06 */
[----:B------:R-:W-:Y:S01]  /*1190*/  LOP3.LUT R7, R22, R7, RZ, 0xc0, !PT ;  /* 0x0000000716077212 */ /* 0x000fe200078ec0ff */
[----:B------:R-:W-:Y:S02]  /*11a0*/  IMAD R12, R12, R6, R13 ;  /* 0x000000060c0c7224 */ /* 0x000fe400078e020d */
[----:B------:R-:W-:Y:S02]  /*11b0*/  @P1 IMAD R3, R20, R18, R15 ;  /* 0x0000001214031224 */ /* 0x000fe400078e020f */
[----:B-1----:R-:W-:-:S02]  /*11c0*/  IMAD R6, R8, R29, R34 ;  /* 0x0000001d08067224 */ /* 0x002fc400078e0222 */
[----:B------:R-:W-:Y:S02]  /*11d0*/  IMAD R22, R12, R28, R3 ;  /* 0x0000001c0c167224 */ /* 0x000fe400078e0203 */
[----:B------:R-:W-:Y:S02]  /*11e0*/  IMAD R7, R6, R21, R7 ;  /* 0x0000001506077224 */ /* 0x000fe400078e0207 */
[----:B------:R-:W-:Y:S02]  /*11f0*/  IMAD.MOV.U32 R3, RZ, RZ, 0x1 ;  /* 0x00000001ff037424 */ /* 0x000fe400078e00ff */
[----:B------:R-:W-:Y:S01]  /*1200*/  IMAD.MOV.U32 R19, RZ, RZ, R30 ;  /* 0x000000ffff137224 */ /* 0x000fe200078e001e */
[----:B------:R-:W-:Y:S02]  /*1210*/  SEL R18, R7, R22, !P1 ;  /* 0x0000001607127207 */ /* 0x000fe40004800000 */
[----:B------:R-:W-:-:S07]  /*1220*/  SEL R22, R22, R7, !P1 ;  /* 0x0000000716167207 */ /* 0x000fce0004800000 */
.L_x_11:
[----:B------:R-:W-:Y:S05]  /*1230*/  @!P2 BRA `(.L_x_14) ;  /* 0x00000054006ca947 */ /* 0x000fea0003800000 */
[----:B------:R-:W-:-:S13]  /*1240*/  ISETP.GT.U32.AND P0, PT, R31, 0x1, PT ;  /* 0x000000011f00780c */ /* 0x000fda0003f04070 */
[----:B------:R-:W-:Y:S05]  /*1250*/  @P0 EXIT ;  /* 0x000000000000094d */ /* 0x000fea0003800000 */
.L_x_15:
[----:B------:R-:W-:-:S08]  /*1260*/  NOP ;  /* 0x0000000000007918 */ /* 0x000fd00000000000 */
[----:B------:R-:W1:Y:S02]  /*1270*/  USETMAXREG.TRY_ALLOC.CTAPOOL UP0, 0xe8 ;  /* 0x000000e8000079c8 */ /* 0x000e640008000600 */
[----:B-1----:R-:W-:-:S13]  /*1280*/  PLOP3.LUT P0, PT, PT, PT, UP0, 0x80, 0x0 ;  /* 0x000000000000781c */ /* 0x002fda0003f0f008 */
[----:B------:R-:W-:Y:S05]  /*1290*/  @!P0 BRA `(.L_x_15) ;  /* 0xfffffffc00f08947 */ /* 0x000fea000383ffff */
[----:B------:R-:W-:-:S13]  /*12a0*/  LOP3.LUT P0, RZ, R3, 0xff, RZ, 0xc0, !PT ;  /* 0x000000ff03ff7812 */ /* 0x000fda000780c0ff */
[----:B------:R-:W-:Y:S05]  /*12b0*/  @!P0 EXIT ;  /* 0x000000000000894d */ /* 0x000fea0003800000 */
[----:B------:R-:W2:Y:S01]  /*12c0*/  LDL.64 R8, [R1] ;  /* 0x0000000001087983 */ /* 0x000ea20000100a00 */
[----:B------:R-:W-:Y:S01]  /*12d0*/  SHF.R.S32.HI R4, RZ, 0x1f, R5 ;  /* 0x0000001fff047819 */ /* 0x000fe20000011405 */
[----:B------:R-:W1:Y:S01]  /*12e0*/  S2UR UR4, SR_CgaCtaId ;  /* 0x00000000000479c3 */ /* 0x000e620000008800 */
[----:B------:R-:W-:Y:S01]  /*12f0*/  UISETP.LT.AND UP0, UPT, UR40, 0x1, UPT ;  /* 0x000000012800788c */ /* 0x000fe2000bf01270 */
[----:B------:R-:W-:Y:S01]  /*1300*/  LOP3.LUT R102, R23, 0x1, RZ, 0xfc, !PT ;  /* 0x0000000117667812 */ /* 0x000fe200078efcff */
[----:B------:R-:W-:Y:S01]  /*1310*/  UIADD3 UR5, UR43, -0x1, URZ ;  /* 0xffffffff2b057890 */ /* 0x000fe2000fffe03f */
[CC--:B------:R-:W-:Y:S01]  /*1320*/  LEA.HI R3, R4.reuse, R5.reuse, RZ, 0x2 ;  /* 0x0000000504037211 */ /* 0x0c0fe200078f10ff */
[----:B------:R-:W-:Y:S01]  /*1330*/  USEL UR42, UR40, 0x1, UP0 ;  /* 0x00000001282a7887 */ /* 0x000fe20008000000 */
[----:B------:R-:W-:Y:S01]  /*1340*/  LEA.HI R4, R4, R5, RZ, 0x5 ;  /* 0x0000000504047211 */ /* 0x000fe200078f28ff */
[----:B------:R-:W-:Y:S01]  /*1350*/  UMOV UR41, 0x400 ;  /* 0x0000040000297882 */ /* 0x000fe20000000000 */
[--C-:B------:R-:W-:Y:S01]  /*1360*/  SHF.R.S32.HI R90, RZ, 0x2, R3.reuse ;  /* 0x00000002ff5a7819 */ /* 0x100fe20000011403 */
[----:B------:R-:W3:Y:S01]  /*1370*/  LDC R96, c[0x0][0x658] ;  /* 0x00019600ff607b82 */ /* 0x000ee20000000800 */
[----:B------:R-:W-:Y:S01]  /*1380*/  SHF.R.S32.HI R7, RZ, 0x1f, R3 ;  /* 0x0000001fff077819 */ /* 0x000fe20000011403 */
[----:B------:R-:W-:Y:S01]  /*1390*/  UISETP.NE.AND UP0, UPT, UR5, URZ, UPT ;  /* 0x0000003f0500728c */ /* 0x000fe2000bf05270 */
[----:B------:R-:W-:Y:S01]  /*13a0*/  LOP3.LUT R6, R3, 0xfffffffc, RZ, 0xc0, !PT ;  /* 0xfffffffc03067812 */ /* 0x000fe200078ec0ff */
[----:B------:R-:W-:Y:S01]  /*13b0*/  ULDC UR6, c[0x0][0x284] ;  /* 0x0000a10000067ab9 */ /* 0x000fe20000000800 */
[----:B------:R-:W-:Y:S01]  /*13c0*/  LEA.HI R7, R7, R90, RZ, 0x3 ;  /* 0x0000005a07077211 */ /* 0x000fe200078f18ff */
[----:B------:R-:W-:Y:S01]  /*13d0*/  USHF.L.U32 UR45, UR40, 0x1, URZ ;  /* 0x00000001282d7899 */ /* 0x000fe2000800063f */
[----:B------:R-:W-:Y:S01]  /*13e0*/  SHF.R.S32.HI R3, RZ, 0x5, R4 ;  /* 0x00000005ff037819 */ /* 0x000fe20000011404 */
[----:B------:R-:W4:Y:S01]  /*13f0*/  LDC.64 R94, c[0x0][0x5c8] ;  /* 0x00017200ff5e7b82 */ /* 0x000f220000000a00 */
[----:B------:R-:W-:Y:S01]  /*1400*/  LOP3.LUT R7, R7, 0xfffffff8, RZ, 0xc0, !PT ;  /* 0xfffffff807077812 */ /* 0x000fe200078ec0ff */
[----:B------:R-:W-:Y:S01]  /*1410*/  IMAD.IADD R6, R5, 0x1, -R6 ;  /* 0x0000000105067824 */ /* 0x000fe200078e0a06 */
[----:B------:R-:W-:Y:S01]  /*1420*/  UIADD3 UR42, -UR42, UR40, URZ ;  /* 0x000000282a2a7290 */ /* 0x000fe2000fffe13f */
[----:B------:R-:W-:-:S02]  /*1430*/  IMAD.MOV.U32 R5, RZ, RZ, 0x1 ;  /* 0x00000001ff057424 */ /* 0x000fc400078e00ff */
[----:B------:R-:W-:Y:S01]  /*1440*/  IMAD.IADD R90, R90, 0x1, -R7 ;  /* 0x000000015a5a7824 */ /* 0x000fe200078e0a07 */
[----:B-1----:R-:W-:Y:S01]  /*1450*/  ULEA UR41, UR4, UR41, 0x18 ;  /* 0x0000002904297291 */ /* 0x002fe2000f8ec03f */
[----:B------:R-:W1:Y:S01]  /*1460*/  LDC R97, c[0x0][0x288] ;  /* 0x0000a200ff617b82 */ /* 0x000e620000000800 */
[----:B------:R-:W-:Y:S01]  /*1470*/  USHF.L.U32 UR4, UR5, 0x3, URZ ;  /* 0x0000000305047899 */ /* 0x000fe2000800063f */
[--C-:B------:R-:W-:Y:S01]  /*1480*/  IMAD R101, R3, -0x10, -R90.reuse ;  /* 0xfffffff003657824 */ /* 0x100fe200078e0a5a */
[--C-:B------:R-:W-:Y:S01]  /*1490*/  SHF.R.S32.HI R91, RZ, 0x1f, R90.reuse ;  /* 0x0000001fff5b7819 */ /* 0x100fe2000001145a */
[----:B------:R-:W-:Y:S01]  /*14a0*/  USEL UR5, URZ, 0x1, UP0 ;  /* 0x000000013f057887 */ /* 0x000fe20008000000 */
[----:B------:R-:W-:Y:S01]  /*14b0*/  IMAD.SHL.U32 R92, R6, 0x2, RZ ;  /* 0x00000002065c7824 */ /* 0x000fe200078e00ff */
[----:B------:R-:W-:Y:S01]  /*14c0*/  UIADD3 UR46, UR41, 0xa0, URZ ;  /* 0x000000a0292e7890 */ /* 0x000fe2000fffe03f */
[----:B------:R-:W-:Y:S01]  /*14d0*/  VIADD R101, R101, UR6 ;  /* 0x0000000665657c36 */ /* 0x000fe20008000000 */
[----:B------:R-:W0:Y:S01]  /*14e0*/  LDC R99, c[0x0][0x600] ;  /* 0x00018000ff637b82 */ /* 0x000e220000000800 */
[----:B------:R-:W-:Y:S01]  /*14f0*/  IMAD.WIDE R90, R3, 0x10, R90 ;  /* 0x00000010035a7825 */ /* 0x000fe200078e025a */
[----:B------:R-:W-:Y:S01]  /*1500*/  ULOP3.LUT UR4, UR4, 0x8, URZ, 0xc0, !UPT ;  /* 0x0000000804047892 */ /* 0x000fe2000f8ec03f */
[----:B------:R-:W-:Y:S01]  /*1510*/  SHF.R.S32.HI R93, RZ, 0x1f, R92 ;  /* 0x0000001fff5d7819 */ /* 0x000fe2000001145c */
[----:B------:R-:W-:Y:S01]  /*1520*/  ULEA UR43, UR43, UR46, 0x3 ;  /* 0x0000002e2b2b7291 */ /* 0x000fe2000f8e183f */
[----:B------:R-:W-:Y:S01]  /*1530*/  IMAD.MOV.U32 R3, RZ, RZ, -0x1 ;  /* 0xffffffffff037424 */ /* 0x000fe200078e00ff */
[----:B------:R-:W-:Y:S01]  /*1540*/  ULOP3.LUT UR47, UR4, 0x8, URZ, 0x3c, !UPT ;  /* 0x00000008042f7892 */ /* 0x000fe2000f8e3c3f */
[----:B------:R-:W-:Y:S01]  /*1550*/  IMAD.U32 R103, RZ, RZ, UR5 ;  /* 0x00000005ff677e24 */ /* 0x000fe2000f8e00ff */
[C---:B----4-:R-:W-:Y:S01]  /*1560*/  SHF.L.U64.HI R95, R94.reuse, 0x3, R95 ;  /* 0x000000035e5f7819 */ /* 0x050fe2000001025f */
[----:B------:R-:W-:Y:S01]  /*1570*/  IMAD.SHL.U32 R94, R94, 0x8, RZ ;  /* 0x000000085e5e7824 */ /* 0x000fe200078e00ff */
[-C--:B---3--:R-:W-:Y:S01]  /*1580*/  SHF.L.U32 R3, R3, R96.reuse, RZ ;  /* 0x0000006003037219 */ /* 0x088fe200000006ff */
[----:B------:R-:W-:Y:S01]  /*1590*/  ULOP3.LUT UR44, UR4, 0x18, URZ, 0x3c, !UPT ;  /* 0x00000018042c7892 */ /* 0x000fe2000f8e3c3f */
[----:B------:R-:W-:-:S02]  /*15a0*/  SHF.L.U32 R96, R5, R96, RZ ;  /* 0x0000006005607219 */ /* 0x000fc400000006ff */
[----:B------:R-:W-:Y:S01]  /*15b0*/  LOP3.LUT R100, RZ, R3, RZ, 0x33, !PT ;  /* 0x00000003ff647212 */ /* 0x000fe200078e33ff */
[----:B-1----:R-:W-:Y:S02]  /*15c0*/  IMAD R97, R6, -0x2, R97 ;  /* 0xfffffffe06617824 */ /* 0x002fe400078e0261 */
[----:B0-----:R-:W-:Y:S01]  /*15d0*/  VIADD R99, R99, 0xffffffff ;  /* 0xffffffff63637836 */ /* 0x001fe20000000000 */
[----:B--2---:R-:W-:-:S07]  /*15e0*/  SHF.L.U64.HI R98, R8, 0x1, R0 ;  /* 0x0000000108627819 */ /* 0x004fce0000010200 */
.L_x_163:
[----:B------:R-:W-:-:S04]  /*15f0*/  SHF.L.U32 R0, R103, 0x1f, RZ ;  /* 0x0000001f67007819 */ /* 0x000fc800000006ff */
[----:B------:R-:W0:Y:S02]  /*1600*/  SYNCS.PHASECHK.TRANS64.TRYWAIT P0, [UR43+-0x8], R0 ;  /* 0xfffff800ff0075a7 */ /* 0x000e24000800016b */
[----:B01-34-:R-:W-:Y:S05]  /*1610*/  @!P0 BRA `(.L_x_16) ;  /* 0x0000006400108947 */ /* 0x01bfea0003800000 */
.L_x_190:
[----:B------:R-:W-:Y:S02]  /*1620*/  ULDC UR4, c[0x0][0x28c] ;  /* 0x0000a30000047ab9 */ /* 0x000fe40000000800 */
[----:B------:R-:W-:-:S13]  /*1630*/  ISETP.LT.AND P0, PT, RZ, UR4, PT ;  /* 0x00000004ff007c0c */ /* 0x000fda000bf01270 */
[----:B------:R-:W-:Y:S05]  /*1640*/  @P0 BRA `(.L_x_17) ;  /* 0x0000000000400947 */ /* 0x000fea0003800000 */
[----:B0-----:R-:W-:Y:S01]  /*1650*/  MOV R0, 0x0 ;  /* 0x0000000000007802 */ /* 0x001fe20000000f00 */
[----:B------:R-:W-:Y:S01]  /*1660*/  ULDC.64 UR4, c[0x4][0x68] ;  /* 0x01001a0000047ab9 */ /* 0x000fe20000000a00 */
[----:B------:R-:W-:Y:S01]  /*1670*/  ULDC.64 UR6, c[0x4][0x8] ;  /* 0x0100020000067ab9 */ /* 0x000fe20000000a00 */
[----:B------:R-:W-:Y:S01]  /*1680*/  IMAD.U32 R4, RZ, RZ, UR4 ;  /* 0x00000004ff047e24 */ /* 0x000fe2000f8e00ff */
[----:B------:R0:W1:Y:S01]  /*1690*/  LDC.64 R14, c[0x4][R0] ;  /* 0x01000000000e7b82 */ /* 0x0000620000000a00 */
[----:B------:R-:W-:Y:S01]  /*16a0*/  IMAD.U32 R5, RZ, RZ, UR5 ;  /* 0x00000005ff057e24 */ /* 0x000fe2000f8e00ff */
[----:B------:R-:W-:Y:S01]  /*16b0*/  ULDC.64 UR4, c[0x4][0x70] ;  /* 0x01001c0000047ab9 */ /* 0x000fe20000000a00 */
[----:B------:R-:W-:Y:S02]  /*16c0*/  IMAD.U32 R10, RZ, RZ, UR6 ;  /* 0x00000006ff0a7e24 */ /* 0x000fe4000f8e00ff */
[----:B------:R-:W-:Y:S02]  /*16d0*/  IMAD.U32 R6, RZ, RZ, UR4 ;  /* 0x00000004ff067e24 */ /* 0x000fe4000f8e00ff */
[----:B------:R-:W-:-:S02]  /*16e0*/  IMAD.U32 R7, RZ, RZ, UR5 ;  /* 0x00000005ff077e24 */ /* 0x000fc4000f8e00ff */
[----:B------:R-:W-:Y:S02]  /*16f0*/  IMAD.U32 R11, RZ, RZ, UR7 ;  /* 0x00000007ff0b7e24 */ /* 0x000fe4000f8e00ff */
[----:B------:R-:W-:Y:S02]  /*1700*/  IMAD.MOV.U32 R8, RZ, RZ, 0x1e1 ;  /* 0x000001e1ff087424 */ /* 0x000fe400078e00ff */
[----:B------:R-:W-:Y:S02]  /*1710*/  IMAD.MOV.U32 R12, RZ, RZ, 0x1 ;  /* 0x00000001ff0c7424 */ /* 0x000fe400078e00ff */
[----:B0-----:R-:W-:-:S07]  /*1720*/  IMAD.MOV.U32 R13, RZ, RZ, RZ ;  /* 0x000000ffff0d7224 */ /* 0x001fce00078e00ff */
[----:B------:R-:W-:-:S07]  /*1730*/  LEPC R20, `(.L_x_17) ;  /* 0x000000001014794e */ /* 0x000fce0000000000 */
[----:B-1---5:R-:W-:Y:S05]  /*1740*/  CALL.ABS.NOINC R14 ;  /* 0x000000000e007343 */ /* 0x022fea0003c00000 */
.L_x_17:
[----:B------:R-:W-:-:S13]  /*1750*/  ISETP.NE.AND P0, PT, R102, 0x3, PT ;  /* 0x000000036600780c */ /* 0x000fda0003f05270 */
[----:B------:R-:W-:Y:S05]  /*1760*/  @!P0 BRA `(.L_x_18) ;  /* 0x0000000000048947 */ /* 0x000fea0003800000 */
[----:B------:R-:W-:Y:S01]  /*1770*/  BPT.TRAP 0x1 ;  /* 0x000000040000795c */ /* 0x000fe20000300000 */
.L_x_18:
[----:B0-----:R-:W-:Y:S02]  /*1780*/  IMAD.U32 R3, RZ, RZ, UR38 ;  /* 0x00000026ff037e24 */ /* 0x001fe4000f8e00ff */
[----:B------:R-:W-:-:S03]  /*1790*/  IMAD.U32 R0, RZ, RZ, UR39 ;  /* 0x00000027ff007e24 */ /* 0x000fc6000f8e00ff */
[----:B------:R-:W-:Y:S02]  /*17a0*/  LEA R3, R3, UR41, 0x3 ;  /* 0x0000002903037c11 */ /* 0x000fe4000f8e18ff */
[----:B------:R-:W-:-:S04]  /*17b0*/  SHF.L.U32 R0, R0, 0x1f, RZ ;  /* 0x0000001f00007819 */ /* 0x000fc800000006ff */
[----:B------:R0:W1:Y:S01]  /*17c0*/  SYNCS.PHASECHK.TRANS64.TRYWAIT P1, [R3+URZ], R0 ;  /* 0x00000000030075a7 */ /* 0x000062000802017f */
[----:B------:R-:W-:Y:S05]  /*17d0*/  @!P0 BRA `(.L_x_19) ;  /* 0x0000000000048947 */ /* 0x000fea0003800000 */
[----:B------:R-:W-:Y:S01]  /*17e0*/  BPT.TRAP 0x1 ;  /* 0x000000040000795c */ /* 0x000fe20000300000 */
.L_x_19:
[----:B------:R-:W-:-:S05]  /*17f0*/  IMAD.U32 R4, RZ, RZ, UR42 ;  /* 0x0000002aff047e24 */ /* 0x000fca000f8e00ff */
[----:B------:R-:W-:Y:S01]  /*1800*/  ISETP.GE.AND P2, PT, R4, 0x1, PT ;  /* 0x000000010400780c */ /* 0x000fe20003f46270 */
[----:B-1----:R-:W-:-:S12]  /*1810*/  @P1 BRA `(.L_x_20) ;  /* 0x0000000000081947 */ /* 0x002fd80003800000 */
[----:B------:R-:W1:Y:S02]  /*1820*/  SYNCS.PHASECHK.TRANS64.TRYWAIT P1, [R3+URZ], R0 ;  /* 0x00000000030075a7 */ /* 0x000e64000802017f */
[----:B-1----:R-:W-:Y:S05]  /*1830*/  @!P1 BRA `(.L_x_21) ;  /* 0x0000006000a09947 */ /* 0x002fea0003800000 */
.L_x_20:
[----:B------:R-:W-:Y:S05]  /*1840*/  WARPSYNC.ALL ;  /* 0x0000000000007948 */ /* 0x000fea0003800000 */
[----:B------:R-:W-:Y:S01]  /*1850*/  UIADD3 UR4, UR41, 0x180, URZ ;  /* 0x0000018029047890 */ /* 0x000fe2000fffe03f */
[----:B------:R-:W-:Y:S01]  /*1860*/  WARPGROUP.ARRIVE ;  /* 0x00000000000079c5 */ /* 0x000fe20000000000 */
[----:B------:R-:W-:Y:S02]  /*1870*/  UIADD3 UR5, UR41, 0x12180, URZ ;  /* 0x0001218029057890 */ /* 0x000fe4000fffe03f */
[----:B------:R-:W-:Y:S02]  /*1880*/  USHF.R.U32.HI UR4, URZ, 0x4, UR4 ;  /* 0x000000043f047899 */ /* 0x000fe40008011604 */
[----:B------:R-:W-:-:S02]  /*1890*/  USHF.R.U32.HI UR5, URZ, 0x4, UR5 ;  /* 0x000000043f057899 */ /* 0x000fc40008011605 */
[----:B------:R-:W-:Y:S02]  /*18a0*/  ULOP3.LUT UR4, UR4, 0x3fff, URZ, 0xc0, !UPT ;  /* 0x00003fff04047892 */ /* 0x000fe4000f8ec03f */
[----:B------:R-:W-:Y:S02]  /*18b0*/  ULOP3.LUT UR5, UR5, 0x3fff, URZ, 0xc0, !UPT ;  /* 0x00003fff05057892 */ /* 0x000fe4000f8ec03f */
[----:B------:R-:W-:Y:S02]  /*18c0*/  ULOP3.LUT UR8, UR4, 0x10000, URZ, 0xfc, !UPT ;  /* 0x0001000004087892 */ /* 0x000fe4000f8efc3f */
[----:B------:R-:W-:Y:S02]  /*18d0*/  ULOP3.LUT UR9, UR5, 0x10000, URZ, 0xfc, !UPT ;  /* 0x0001000005097892 */ /* 0x000fe4000f8efc3f */
[----:B------:R-:W-:Y:S02]  /*18e0*/  ULEA UR10, UR38, UR8, 0x9 ;  /* 0x00000008260a7291 */ /* 0x000fe4000f8e483f */
[----:B------:R-:W-:Y:S01]  /*18f0*/  ULEA UR11, UR38, UR9, 0xa ;  /* 0x00000009260b7291 */ /* 0x000fe2000f8e503f */
[----:B------:R-:W-:Y:S01]  /*1900*/  UMOV UR5, 0x40000040 ;  /* 0x4000004000057882 */ /* 0x000fe20000000000 */
[----:B------:R-:W-:-:S03]  /*1910*/  UMOV UR7, 0x40000040 ;  /* 0x4000004000077882 */ /* 0x000fc60000000000 */
[----:B------:R-:W-:Y:S02]  /*1920*/  UMOV UR4, UR10 ;  /* 0x0000000a00047c82 */ /* 0x000fe40008000000 */
[----:B------:R-:W-:Y:S02]  /*1930*/  UMOV UR6, UR11 ;  /* 0x0000000b00067c82 */ /* 0x000fe40008000000 */
[----:B------:R-:W-:Y:S01]  /*1940*/  HGMMA.64x128x8.F32.TF32 R24, gdesc[UR4], RZ, !UPT, gsb0 ;  /* 0x05e00000041879f0 */ /* 0x000fe2000c0028ff */
[----:B------:R-:W-:Y:S02]  /*1950*/  UIADD3 UR4, UR10, 0x2, URZ ;  /* 0x000000020a047890 */ /* 0x000fe4000fffe03f */
[----:B------:R-:W-:Y:S01]  /*1960*/  UIADD3 UR6, UR11, 0x2, URZ ;  /* 0x000000020b067890 */ /* 0x000fe2000fffe03f */
[----:B------:R-:W-:Y:S01]  /*1970*/  UMOV UR5, 0x40000040 ;  /* 0x4000004000057882 */ /* 0x000fe20000000000 */
[----:B------:R-:W-:Y:S01]  /*1980*/  UMOV UR7, 0x40000040 ;  /* 0x4000004000077882 */ /* 0x000fe20000000000 */
[----:B------:R-:W-:-:S02]  /*1990*/  WARPGROUP.DEPBAR.LE gsb0, 0x0 ;  /* 0x00008000000079c5 */ /* 0x000fc40000010000 */
[----:B------:R-:W-:-:S06]  /*19a0*/  WARPGROUP.ARRIVE ;  /* 0x00000000000079c5 */ /* 0x000fcc0000000000 */
[----:B------:R-:W-:Y:S01]  /*19b0*/  HGMMA.64x128x8.F32.TF32 R24, gdesc[UR4], R24, gsb0 ;  /* 0x05e00000041879f0 */ /* 0x000fe20008002818 */
[----:B------:R-:W-:Y:S02]  /*19c0*/  UIADD3 UR4, UR10, 0x4, URZ ;  /* 0x000000040a047890 */ /* 0x000fe4000fffe03f */
[----:B------:R-:W-:Y:S01]  /*19d0*/  UIADD3 UR6, UR11, 0x4, URZ ;  /* 0x000000040b067890 */ /* 0x000fe2000fffe03f */
[----:B------:R-:W-:Y:S01]  /*19e0*/  UMOV UR5, 0x40000040 ;  /* 0x4000004000057882 */ /* 0x000fe20000000000 */
[----:B------:R-:W-:Y:S01]  /*19f0*/  UMOV UR7, 0x40000040 ;  /* 0x4000004000077882 */ /* 0x000fe20000000000 */
[----:B------:R-:W-:Y:S02]  /*1a00*/  WARPGROUP.DEPBAR.LE gsb0, 0x0 ;  /* 0x00008000000079c5 */ /* 0x000fe40000010000 */
        /* <DEDUP_REMOVED lines=8> */
[----:B------:R-:W-:Y:S03]  /*1a90*/  HGMMA.64x128x8.F32.TF32 R24, gdesc[UR4], R24, gsb0 ;  /* 0x05e00000041879f0 */ /* 0x000fe60008002818 */
[----:B------:R-:W-:Y:S02]  /*1aa0*/  WARPGROUP.DEPBAR.LE gsb0, 0x0 ;  /* 0x00008000000079c5 */ /* 0x000fe40000010000 */
[----:B------:R-:W-:Y:S05]  /*1ab0*/  @!P2 BRA `(.L_x_22) ;  /* 0x000000040010a947 */ /* 0x000fea0003800000 */
[----:B------:R-:W-:Y:S01]  /*1ac0*/  UIADD3 UR4, UR38, 0x1, URZ ;  /* 0x0000000126047890 */ /* 0x000fe2000fffe03f */
[----:B01----:R-:W-:Y:S01]  /*1ad0*/  IMAD.U32 R0, RZ, RZ, UR42 ;  /* 0x0000002aff007e24 */ /* 0x003fe2000f8e00ff */
[----:B------:R-:W-:Y:S02]  /*1ae0*/  UMOV UR11, UR38 ;  /* 0x00000026000b7c82 */ /* 0x000fe40008000000 */
[----:B------:R-:W-:-:S04]  /*1af0*/  UISETP.NE.AND UP0, UPT, UR4, 0x9, UPT ;  /* 0x000000090400788c */ /* 0x000fc8000bf05270 */
[----:B------:R-:W-:Y:S02]  /*1b00*/  USEL UR5, URZ, 0x1, UP0 ;  /* 0x000000013f057887 */ /* 0x000fe40008000000 */
[----:B------:R-:W-:Y:S02]  /*1b10*/  USEL UR10, UR4, URZ, UP0 ;  /* 0x0000003f040a7287 */ /* 0x000fe40008000000 */
[----:B------:R-:W-:-:S06]  /*1b20*/  ULOP3.LUT UR5, UR39, UR5, URZ, 0x3c, !UPT ;  /* 0x0000000527057292 */ /* 0x000fcc000f8e3c3f */
[----:B------:R-:W-:-:S07]  /*1b30*/  IMAD.U32 R5, RZ, RZ, UR5 ;  /* 0x00000005ff057e24 */ /* 0x000fce000f8e00ff */
.L_x_29:
[----:B01----:R-:W-:Y:S05]  /*1b40*/  @!P0 BRA `(.L_x_23) ;  /* 0x0000000000048947 */ /* 0x003fea0003800000 */
[----:B------:R-:W-:Y:S01]  /*1b50*/  BPT.TRAP 0x1 ;  /* 0x000000040000795c */ /* 0x000fe20000300000 */
.L_x_23:
[----:B------:R-:W-:Y:S01]  /*1b60*/  ULEA UR4, UR10, UR41, 0x3 ;  /* 0x000000290a047291 */ /* 0x000fe2000f8e183f */
[----:B------:R-:W-:-:S08]  /*1b70*/  SHF.L.U32 R3, R5, 0x1f, RZ ;  /* 0x0000001f05037819 */ /* 0x000fd000000006ff */
[----:B------:R0:W1:Y:S01]  /*1b80*/  SYNCS.PHASECHK.TRANS64.TRYWAIT P1, [UR4], R3 ;  /* 0x00000003ff0075a7 */ /* 0x0000620008020144 */
[----:B------:R-:W-:Y:S05]  /*1b90*/  @!P0 BRA `(.L_x_24) ;  /* 0x0000000000048947 */ /* 0x000fea0003800000 */
[----:B------:R-:W-:Y:S01]  /*1ba0*/  BPT.TRAP 0x1 ;  /* 0x000000040000795c */ /* 0x000fe20000300000 */
.L_x_24:
[----:B-1----:R-:W-:Y:S05]  /*1bb0*/  @P1 BRA `(.L_x_25) ;  /* 0x0000000000081947 */ /* 0x002fea0003800000 */
[----:B------:R-:W1:Y:S02]  /*1bc0*/  SYNCS.PHASECHK.TRANS64.TRYWAIT P1, [UR4], R3 ;  /* 0x00000003ff0075a7 */ /* 0x000e640008020144 */
[----:B-1----:R-:W-:Y:S05]  /*1bd0*/  @!P1 BRA `(.L_x_26) ;  /* 0x0000005c00cc9947 */ /* 0x002fea0003800000 */
.L_x_25:
[----:B------:R-:W-:Y:S01]  /*1be0*/  ULEA UR12, UR10, UR8, 0x9 ;  /* 0x000000080a0c7291 */ /* 0x000fe2000f8e483f */
[----:B------:R-:W-:Y:S01]  /*1bf0*/  WARPGROUP.ARRIVE ;  /* 0x00000000000079c5 */ /* 0x000fe20000000000 */
[----:B------:R-:W-:Y:S01]  /*1c00*/  ULEA UR13, UR10, UR9, 0xa ;  /* 0x000000090a0d7291 */ /* 0x000fe2000f8e503f */
[----:B------:R-:W-:Y:S01]  /*1c10*/  UMOV UR5, 0x40000040 ;  /* 0x4000004000057882 */ /* 0x000fe20000000000 */
[----:B------:R-:W-:-:S03]  /*1c20*/  UMOV UR7, 0x40000040 ;  /* 0x4000004000077882 */ /* 0x000fc60000000000 */
[----:B------:R-:W-:Y:S02]  /*1c30*/  UMOV UR4, UR12 ;  /* 0x0000000c00047c82 */ /* 0x000fe40008000000 */
[----:B------:R-:W-:Y:S02]  /*1c40*/  UMOV UR6, UR13 ;  /* 0x0000000d00067c82 */ /* 0x000fe40008000000 */
[----:B------:R-:W-:Y:S01]  /*1c50*/  HGMMA.64x128x8.F32.TF32 R24, gdesc[UR4], R24, gsb0 ;  /* 0x05e00000041879f0 */ /* 0x000fe20008002818 */
        /* <DEDUP_REMOVED lines=23> */
[----:B------:R-:W-:Y:S01]  /*1dd0*/  BPT.TRAP 0x1 ;  /* 0x000000040000795c */ /* 0x000fe20000300000 */
.L_x_27:
[----:B------:R-:W-:Y:S01]  /*1de0*/  ULEA UR4, UR11, UR41, 0x3 ;  /* 0x000000290b047291 */ /* 0x000fe2000f8e183f */
[----:B------:R-:W-:-:S03]  /*1df0*/  ISETP.GT.U32.AND P1, PT, R23, 0x1, PT ;  /* 0x000000011700780c */ /* 0x000fc60003f24070 */
[----:B------:R-:W-:-:S04]  /*1e00*/  UIADD3 UR4, UR4, 0x48, URZ ;  /* 0x0000004804047890 */ /* 0x000fc8000fffe03f */
[----:B------:R-:W-:-:S09]  /*1e10*/  UPRMT UR4, URZ, 0x654, UR4 ;  /* 0x000006543f047896 */ /* 0x000fd20008000004 */
[----:B------:R-:W-:Y:S01]  /*1e20*/  SYNCS.ARRIVE.TRANS64.RED.A1T0 RZ, [UR4], RZ ;  /* 0x000000ffffff79a7 */ /* 0x000fe20008100404 */
[----:B------:R-:W-:Y:S05]  /*1e30*/  @P1 BRA `(.L_x_28) ;  /* 0x0000000000041947 */ /* 0x000fea0003800000 */
[----:B------:R-:W-:Y:S01]  /*1e40*/  BPT.TRAP 0x1 ;  /* 0x000000040000795c */ /* 0x000fe20000300000 */
.L_x_28:
[----:B------:R-:W-:Y:S01]  /*1e50*/  UIADD3 UR10, UR10, 0x1, URZ ;  /* 0x000000010a0a7890 */ /* 0x000fe2000fffe03f */
[C---:B------:R-:W-:Y:S01]  /*1e60*/  ISETP.GT.AND P1, PT, R0.reuse, 0x1, PT ;  /* 0x000000010000780c */ /* 0x040fe20003f24270 */
[----:B------:R-:W-:Y:S01]  /*1e70*/  UIADD3 UR11, UR11, 0x1, URZ ;  /* 0x000000010b0b7890 */ /* 0x000fe2000fffe03f */
[----:B------:R-:W-:Y:S01]  /*1e80*/  VIADD R0, R0, 0xffffffff ;  /* 0xffffffff00007836 */ /* 0x000fe20000000000 */
[----:B------:R-:W-:Y:S02]  /*1e90*/  UISETP.NE.AND UP0, UPT, UR10, 0x9, UPT ;  /* 0x000000090a00788c */ /* 0x000fe4000bf05270 */
[----:B------:R-:W-:Y:S02]  /*1ea0*/  UISETP.NE.AND UP1, UPT, UR11, 0x9, UPT ;  /* 0x000000090b00788c */ /* 0x000fe4000bf25270 */
[----:B------:R-:W-:Y:S02]  /*1eb0*/  USEL UR4, URZ, 0x1, UP0 ;  /* 0x000000013f047887 */ /* 0x000fe40008000000 */
[----:B------:R-:W-:-:S02]  /*1ec0*/  USEL UR10, UR10, URZ, UP0 ;  /* 0x0000003f0a0a7287 */ /* 0x000fc40008000000 */
[----:B------:R-:W-:Y:S02]  /*1ed0*/  USEL UR11, UR11, URZ, UP1 ;  /* 0x0000003f0b0b7287 */ /* 0x000fe40008800000 */
[----:B------:R-:W-:Y:S01]  /*1ee0*/  LOP3.LUT R5, R5, UR4, RZ, 0x3c, !PT ;  /* 0x0000000405057c12 */ /* 0x000fe2000f8e3cff */
[----:B------:R-:W-:Y:S09]  /*1ef0*/  @P1 BRA `(.L_x_29) ;  /* 0xfffffffc00101947 */ /* 0x000ff2000383ffff */
.L_x_22:
[----:B01----:R-:W0:Y:S01]  /*1f00*/  LDC R0, c[0x0][0x28c] ;  /* 0x0000a300ff007b82 */ /* 0x003e220000000800 */
[----:B------:R-:W-:-:S04]  /*1f10*/  IMAD.U32 R3, RZ, RZ, UR47 ;  /* 0x0000002fff037e24 */ /* 0x000fc8000f8e00ff */
[----:B------:R1:W-:Y:S01]  /*1f20*/  SYNCS.ARRIVE.TRANS64.A1T0 RZ, [R3+UR46], RZ ;  /* 0x000000ff03ff79a7 */ /* 0x0003e2000810002e */
[----:B0-----:R-:W-:-:S13]  /*1f30*/  ISETP.GE.AND P1, PT, R0, 0x1, PT ;  /* 0x000000010000780c */ /* 0x001fda0003f26270 */
[----:B-1----:R-:W-:Y:S05]  /*1f40*/  @!P1 BRA `(.L_x_30) ;  /* 0x0000000000349947 */ /* 0x002fea0003800000 */
[----:B------:R-:W-:Y:S05]  /*1f50*/  @!P0 BRA `(.L_x_31) ;  /* 0x0000000000048947 */ /* 0x000fea0003800000 */
[----:B------:R-:W-:Y:S01]  /*1f60*/  BPT.TRAP 0x1 ;  /* 0x000000040000795c */ /* 0x000fe20000300000 */
.L_x_31:
[----:B------:R-:W-:Y:S01]  /*1f70*/  UIADD3 UR6, UR38, UR42, URZ ;  /* 0x0000002a26067290 */ /* 0x000fe2000fffe03f */
[----:B------:R-:W-:-:S03]  /*1f80*/  ISETP.GT.U32.AND P0, PT, R23, 0x1, PT ;  /* 0x000000011700780c */ /* 0x000fc60003f04070 */
[----:B------:R-:W-:-:S04]  /*1f90*/  UIMAD.WIDE.U32 UR4, UR6, 0x38e38e39, URZ ;  /* 0x38e38e39060478a5 */ /* 0x000fc8000f8e003f */
[----:B------:R-:W-:-:S04]  /*1fa0*/  USHF.R.U32.HI UR4, URZ, 0x1, UR5 ;  /* 0x000000013f047899 */ /* 0x000fc80008011605 */
[----:B------:R-:W-:-:S04]  /*1fb0*/  UIMAD UR6, UR4, -0x9, UR6 ;  /* 0xfffffff7040678a4 */ /* 0x000fc8000f8e0206 */
[----:B------:R-:W-:-:S04]  /*1fc0*/  ULEA UR6, UR6, UR41, 0x3 ;  /* 0x0000002906067291 */ /* 0x000fc8000f8e183f */
[----:B------:R-:W-:-:S04]  /*1fd0*/  UIADD3 UR6, UR6, 0x48, URZ ;  /* 0x0000004806067890 */ /* 0x000fc8000fffe03f */
[----:B------:R-:W-:-:S09]  /*1fe0*/  UPRMT UR6, URZ, 0x654, UR6 ;  /* 0x000006543f067896 */ /* 0x000fd20008000006 */
[----:B------:R-:W-:Y:S01]  /*1ff0*/  SYNCS.ARRIVE.TRANS64.RED.A1T0 RZ, [UR6], RZ ;  /* 0x000000ffffff79a7 */ /* 0x000fe20008100406 */
[----:B------:R-:W-:Y:S05]  /*2000*/  @P0 BRA `(.L_x_30) ;  /* 0x0000000000040947 */ /* 0x000fea0003800000 */
[----:B------:R-:W-:Y:S01]  /*2010*/  BPT.TRAP 0x1 ;  /* 0x000000040000795c */ /* 0x000fe20000300000 */
.L_x_30:
[----:B------:R-:W-:Y:S01]  /*2020*/  SHF.L.U32 R0, R103, 0x1f, RZ ;  /* 0x0000001f67007819 */ /* 0x000fe200000006ff */
[----:B------:R-:W-:Y:S01]  /*2030*/  UIADD3 UR38, UR38, UR45, URZ ;  /* 0x0000002d26267290 */ /* 0x000fe2000fffe03f */
[----:B------:R-:W-:Y:S01]  /*2040*/  SHF.R.S32.HI R9, RZ, 0x1f, R19 ;  /* 0x0000001fff097819 */ /* 0x000fe20000011413 */
[----:B------:R-:W-:Y:S01]  /*2050*/  UISETP.GE.U32.AND UP1, UPT, UR45, 0x9, UPT ;  /* 0x000000092d00788c */ /* 0x000fe2000bf26070 */
[----:B------:R-:W0:Y:S01]  /*2060*/  SYNCS.PHASECHK.TRANS64.TRYWAIT P0, [UR43+0x8], R0 ;  /* 0x00000800ff0075a7 */ /* 0x000e22000800016b */
[----:B------:R-:W-:-:S04]  /*2070*/  UISETP.GT.U32.AND UP0, UPT, UR38, 0x8, UPT ;  /* 0x000000082600788c */ /* 0x000fc8000bf04070 */
[----:B------:R-:W-:-:S04]  /*2080*/  UISETP.LT.U32.AND UP0, UPT, UR45, 0x9, UP0 ;  /* 0x000000092d00788c */ /* 0x000fc80008701070 */
[----:B------:R-:W-:Y:S02]  /*2090*/  USEL UR6, URZ, 0x1, !UP0 ;  /* 0x000000013f067887 */ /* 0x000fe4000c000000 */
[----:B------:R-:W-:Y:S02]  /*20a0*/  @UP1 UIMAD.WIDE.U32 UR4, UR38, 0x38e38e39, URZ ;  /* 0x38e38e39260418a5 */ /* 0x000fe4000f8e003f */
[----:B------:R-:W-:Y:S02]  /*20b0*/  ULOP3.LUT UR39, UR39, UR6, URZ, 0x3c, !UPT ;  /* 0x0000000627277292 */ /* 0x000fe4000f8e3c3f */
[----:B------:R-:W-:-:S04]  /*20c0*/  @UP1 USHF.R.U32.HI UR4, URZ, 0x1, UR5 ;  /* 0x000000013f041899 */ /* 0x000fc80008011605 */
[----:B------:R-:W-:Y:S01]  /*20d0*/  @UP1 ULOP3.LUT UR39, UR39, 0x1, UR4, 0x78, !UPT ;  /* 0x0000000127271892 */ /* 0x000fe2000f8e7804 */
[----:B0-----:R-:W-:Y:S11]  /*20e0*/  @!P0 BRA `(.L_x_32) ;  /* 0x0000005800a08947 */ /* 0x001ff60003800000 */
.L_x_191:
[----:B------:R-:W-:Y:S01]  /*20f0*/  ULDC.64 UR4, c[0x0][0x5d0] ;  /* 0x0001740000047ab9 */ /* 0x000fe20000000a00 */
[----:B------:R-:W-:Y:S01]  /*2100*/  ULDC UR6, c[0x0][0x284] ;  /* 0x0000a10000067ab9 */ /* 0x000fe20000000800 */
[----:B0-----:R-:W-:Y:S02]  /*2110*/  IMAD R0, R9, UR4, RZ ;  /* 0x0000000409007c24 */ /* 0x001fe4000f8e02ff */
[----:B------:R-:W-:Y:S02]  /*2120*/  IMAD.SHL.U32 R12, R18, 0x80, RZ ;  /* 0x00000080120c7824 */ /* 0x000fe400078e00ff */
[C---:B------:R-:W-:Y:S02]  /*2130*/  IMAD R3, R19.reuse, UR5, R0 ;  /* 0x0000000513037c24 */ /* 0x040fe4000f8e0200 */
[----:B------:R-:W-:Y:S01]  /*2140*/  IMAD.SHL.U32 R0, R22, 0x40, RZ ;  /* 0x0000004016007824 */ /* 0x000fe200078e00ff */
[----:B------:R-:W-:Y:S01]  /*2150*/  SHF.R.S32.HI R13, RZ, 0x1f, R12 ;  /* 0x0000001fff0d7819 */ /* 0x000fe2000001140c */
[----:B------:R-:W-:Y:S01]  /*2160*/  IMAD.WIDE.U32 R4, R19, UR4, R92 ;  /* 0x0000000413047c25 */ /* 0x000fe2000f8e005c */
[----:B------:R-:W-:-:S02]  /*2170*/  ULDC.64 UR4, c[0x0][0x5c8] ;  /* 0x0001720000047ab9 */ /* 0x000fc40000000a00 */
[----:B------:R-:W-:Y:S01]  /*2180*/  ISETP.GE.AND P0, PT, R0, UR6, PT ;  /* 0x0000000600007c0c */ /* 0x000fe2000bf06270 */
[----:B------:R-:W-:Y:S01]  /*2190*/  ULDC UR6, c[0x0][0x288] ;  /* 0x0000a20000067ab9 */ /* 0x000fe20000000800 */
[----:B------:R-:W-:Y:S01]  /*21a0*/  IADD3 R4, P1, R12, R4, RZ ;  /* 0x000000040c047210 */ /* 0x000fe20007f3e0ff */
[----:B------:R-:W-:Y:S01]  /*21b0*/  IMAD.WIDE R20, R22, 0x40, R90 ;  /* 0x0000004016147825 */ /* 0x000fe200078e025a */
[----:B------:R-:W-:Y:S02]  /*21c0*/  ISETP.GE.OR P0, PT, R12, UR6, P0 ;  /* 0x000000060c007c0c */ /* 0x000fe40008706670 */
[----:B------:R-:W-:Y:S01]  /*21d0*/  IADD3.X R5, R13, R5, R3, P1, !PT ;  /* 0x000000050d057210 */ /* 0x000fe20000ffe403 */
[----:B------:R-:W-:-:S04]  /*21e0*/  IMAD R7, R21, UR4, RZ ;  /* 0x0000000415077c24 */ /* 0x000fc8000f8e02ff */
[C---:B------:R-:W-:Y:S02]  /*21f0*/  IMAD R7, R20.reuse, UR5, R7 ;  /* 0x0000000514077c24 */ /* 0x040fe4000f8e0207 */
[----:B------:R-:W-:-:S04]  /*2200*/  IMAD.WIDE.U32 R104, R20, UR4, R4 ;  /* 0x0000000414687c25 */ /* 0x000fc8000f8e0004 */
[----:B------:R-:W-:Y:S05]  /*2210*/  @P0 BRA `(.L_x_33) ;  /* 0x0000003c00d80947 */ /* 0x000fea0003800000 */
[----:B-----5:R-:W-:Y:S01]  /*2220*/  FSETP.NEU.AND P1, PT, R89, RZ, PT ;  /* 0x000000ff5900720b */ /* 0x020fe20003f2d000 */
[----:B------:R-:W-:Y:S01]  /*2230*/  IMAD.IADD R3, R97, 0x1, -R12 ;  /* 0x0000000161037824 */ /* 0x000fe200078e0a0c */
[----:B------:R-:W-:Y:S01]  /*2240*/  BSSY B0, `(.L_x_33) ;  /* 0x00003f3000007945 */ /* 0x000fe20003800000 */
[----:B------:R-:W-:Y:S02]  /*2250*/  IMAD.IADD R0, R101, 0x1, -R0 ;  /* 0x0000000165007824 */ /* 0x000fe400078e0a00 */
[----:B------:R-:W-:Y:S01]  /*2260*/  IMAD.IADD R113, R105, 0x1, R7 ;  /* 0x0000000169717824 */ /* 0x000fe200078e0207 */
[----:B------:R-:W-:-:S04]  /*2270*/  ISETP.GT.AND P0, PT, R3, RZ, PT ;  /* 0x000000ff0300720c */ /* 0x000fc80003f04270 */
[----:B------:R-:W-:-:S03]  /*2280*/  ISETP.GT.AND P2, PT, R0, RZ, P0 ;  /* 0x000000ff0000720c */ /* 0x000fc60000744270 */
[----:B------:R-:W-:Y:S10]  /*2290*/  @!P1 BRA `(.L_x_34) ;  /* 0x0000002c001c9947 */ /* 0x000ff40003800000 */
[----:B------:R-:W0:Y:S01]  /*22a0*/  LDC.64 R106, c[0x0][0x5b8] ;  /* 0x00016e00ff6a7b82 */ /* 0x000e220000000a00 */
[----:B------:R-:W-:-:S07]  /*22b0*/  ULDC.64 UR4, c[0x0][0x5c0] ;  /* 0x0001700000047ab9 */ /* 0x000fce0000000a00 */
[----:B------:R-:W1:Y:S08]  /*22c0*/  LDC.64 R108, c[0x0][0x5b0] ;  /* 0x00016c00ff6c7b82 */ /* 0x000e700000000a00 */
[----:B------:R-:W2:Y:S01]  /*22d0*/  LDC.64 R110, c[0x0][0x5a8] ;  /* 0x00016a00ff6e7b82 */ /* 0x000ea20000000a00 */
[-C--:B0-----:R-:W-:Y:S02]  /*22e0*/  IMAD R6, R9, R106.reuse, RZ ;  /* 0x0000006a09067224 */ /* 0x081fe400078e02ff */
[----:B------:R-:W-:-:S04]  /*22f0*/  IMAD.WIDE.U32 R4, R19, R106, R92 ;  /* 0x0000006a13047225 */ /* 0x000fc800078e005c */
[----:B------:R-:W-:Y:S01]  /*2300*/  IMAD R105, R19, R107, R6 ;  /* 0x0000006b13697224 */ /* 0x000fe200078e0206 */
[----:B------:R-:W-:Y:S01]  /*2310*/  IADD3 R6, P1, R12, R4, RZ ;  /* 0x000000040c067210 */ /* 0x000fe20007f3e0ff */
[----:B-1----:R-:W-:-:S03]  /*2320*/  IMAD R4, R21, R108, RZ ;  /* 0x0000006c15047224 */ /* 0x002fc600078e02ff */
[----:B------:R-:W-:Y:S01]  /*2330*/  IADD3.X R7, R13, R5, R105, P1, !PT ;  /* 0x000000050d077210 */ /* 0x000fe20000ffe469 */
[C---:B------:R-:W-:Y:S02]  /*2340*/  IMAD R21, R20.reuse, R109, R4 ;  /* 0x0000006d14157224 */ /* 0x040fe400078e0204 */
[----:B------:R-:W-:-:S04]  /*2350*/  IMAD.WIDE.U32 R4, R20, R108, R6 ;  /* 0x0000006c14047225 */ /* 0x000fc800078e0006 */
[----:B------:R-:W-:Y:S01]  /*2360*/  IMAD.IADD R5, R5, 0x1, R21 ;  /* 0x0000000105057824 */ /* 0x000fe200078e0215 */
[----:B--2---:R-:W-:-:S04]  /*2370*/  LEA R10, P1, R4, R110, 0x2 ;  /* 0x0000006e040a7211 */ /* 0x004fc800078210ff */
[----:B------:R-:W-:-:S05]  /*2380*/  LEA.HI.X R11, R4, R111, R5, 0x2, P1 ;  /* 0x0000006f040b7211 */ /* 0x000fca00008f1405 */
[----:B------:R0:W2:Y:S01]  /*2390*/  @P2 LDG.E.LTC128B R18, desc[UR36][R10.64] ;  /* 0x000000240a122981 */ /* 0x0000a2000c1e1920 */
[----:B------:R-:W-:Y:S01]  /*23a0*/  IMAD.WIDE.U32 R4, R20, R108, R12 ;  /* 0x0000006c14047225 */ /* 0x000fe200078e000c */
[----:B------:R-:W-:Y:S01]  /*23b0*/  LEA R8, P3, R104, UR4, 0x2 ;  /* 0x0000000468087c11 */ /* 0x000fe2000f8610ff */
[----:B------:R-:W-:Y:S01]  /*23c0*/  BSSY B1, `(.L_x_35) ;  /* 0x0000014000017945 */ /* 0x000fe20003800000 */
[----:B------:R-:W-:Y:S02]  /*23d0*/  IADD3 R14, P1, R92, R4, RZ ;  /* 0x000000045c0e7210 */ /* 0x000fe40007f3e0ff */
[----:B------:R-:W-:Y:S02]  /*23e0*/  LEA.HI.X R9, R104, UR5, R113, 0x2, P3 ;  /* 0x0000000568097c11 */ /* 0x000fe400098f1471 */
[----:B------:R-:W-:Y:S01]  /*23f0*/  IADD3.X R15, R93, R21, R5, P1, !PT ;  /* 0x000000155d0f7210 */ /* 0x000fe20000ffe405 */
[----:B0-----:R-:W-:Y:S01]  /*2400*/  IMAD.SHL.U32 R10, R108, 0x8, RZ ;  /* 0x000000086c0a7824 */ /* 0x001fe200078e00ff */
[----:B------:R-:W-:-:S02]  /*2410*/  ISETP.GT.AND P1, PT, R3, 0x1, PT ;  /* 0x000000010300780c */ /* 0x000fc40003f24270 */
[----:B------:R-:W-:Y:S01]  /*2420*/  SHF.L.U64.HI R11, R108, 0x3, R109 ;  /* 0x000000036c0b7819 */ /* 0x000fe2000001026d */
[----:B------:R-:W-:Y:S01]  /*2430*/  IMAD.WIDE.U32 R14, R19, R106, R14 ;  /* 0x0000006a130e7225 */ /* 0x000fe200078e000e */
[----:B------:R-:W-:-:S03]  /*2440*/  ISETP.GT.AND P3, PT, R0, RZ, P1 ;  /* 0x000000ff0000720c */ /* 0x000fc60000f64270 */
[----:B------:R-:W-:Y:S01]  /*2450*/  IMAD.WIDE.U32 R10, R20, R108, R10 ;  /* 0x0000006c140a7225 */ /* 0x000fe200078e000a */
[----:B--2---:R-:W-:-:S05]  /*2460*/  LOP3.LUT R4, R18, 0xffffe000, RZ, 0xc0, !PT ;  /* 0xffffe00012047812 */ /* 0x004fca00078ec0ff */
[----:B------:R-:W-:Y:S01]  /*2470*/  FMUL R5, R4, R89 ;  /* 0x0000005904057220 */ /* 0x000fe20000400000 */
[----:B------:R-:W-:-:S03]  /*2480*/  LEA R4, P4, R14, R110, 0x2 ;  /* 0x0000006e0e047211 */ /* 0x000fc600078810ff */
[----:B------:R-:W-:Y:S01]  /*2490*/  FFMA R107, R24, R88, R5 ;  /* 0x00000058186b7223 */ /* 0x000fe20000000005 */
[----:B------:R-:W-:-:S04]  /*24a0*/  IMAD.IADD R5, R105, 0x1, R15 ;  /* 0x0000000169057824 */ /* 0x000fc800078e020f */
[----:B------:R-:W-:Y:S02]  /*24b0*/  F2FP.TF32.F32.PACK_B R107, R107 ;  /* 0x0000006bff6b723e */ /* 0x000fe400024050ff */
[----:B------:R-:W-:-:S03]  /*24c0*/  LEA.HI.X R5, R14, R111, R5, 0x2, P4 ;  /* 0x0000006f0e057211 */ /* 0x000fc600020f1405 */
[----:B------:R0:W-:Y:S01]  /*24d0*/  @P2 STG.E desc[UR36][R8.64], R107 ;  /* 0x0000006b08002986 */ /* 0x0001e2000c101924 */
[----:B------:R-:W-:Y:S05]  /*24e0*/  @!P3 BRA `(.L_x_36) ;  /* 0x000000000004b947 */ /* 0x000fea0003800000 */
[----:B------:R1:W5:Y:S02]  /*24f0*/  LDG.E.LTC128B R18, desc[UR36][R4.64+0x4] ;  /* 0x0000042404127981 */ /* 0x000364000c1e1920 */
.L_x_36:
[----:B------:R-:W-:Y:S05]  /*2500*/  BSYNC B1 ;  /* 0x0000000000017941 */ /* 0x000fea0003800000 */
.L_x_35:
[----:B-----5:R-:W-:Y:S01]  /*2510*/  LOP3.LUT R14, R18, 0xffffe000, RZ, 0xc0, !PT ;  /* 0xffffe000120e7812 */ /* 0x020fe200078ec0ff */
[----:B------:R-:W-:Y:S01]  /*2520*/  IMAD.IADD R21, R21, 0x1, R11 ;  /* 0x0000000115157824 */ /* 0x000fe200078e020b */
[----:B------:R-:W-:Y:S02]  /*2530*/  IADD3 R6, P2, R6, R10, RZ ;  /* 0x0000000a06067210 */ /* 0x000fe40007f5e0ff */
[----:B------:R-:W-:Y:S01]  /*2540*/  ISETP.GT.AND P0, PT, R0, 0x8, P0 ;  /* 0x000000080000780c */ /* 0x000fe20000704270 */
[----:B------:R-:W-:Y:S02]  /*2550*/  FMUL R14, R14, R89 ;  /* 0x000000590e0e7220 */ /* 0x000fe40000400000 */
[----:B------:R-:W-:Y:S02]  /*2560*/  IMAD.X R7, R21, 0x1, R7, P2 ;  /* 0x0000000115077824 */ /* 0x000fe400010e0607 */
[----:B------:R-:W-:Y:S01]  /*2570*/  FFMA R25, R25, R88, R14 ;  /* 0x0000005819197223 */ /* 0x000fe2000000000e */
[----:B------:R-:W-:-:S04]  /*2580*/  LEA R14, P2, R6, R110, 0x2 ;  /* 0x0000006e060e7211 */ /* 0x000fc800078410ff */
[----:B------:R-:W-:Y:S01]  /*2590*/  LEA.HI.X R15, R6, R111, R7, 0x2, P2 ;  /* 0x0000006f060f7211 */ /* 0x000fe200010f1407 */
[----:B------:R-:W-:Y:S01]  /*25a0*/  @P3 IMAD.MOV.U32 R6, RZ, RZ, R8 ;  /* 0x000000ffff063224 */ /* 0x000fe200078e0008 */
[----:B------:R-:W-:Y:S01]  /*25b0*/  F2FP.TF32.F32.PACK_B R25, R25 ;  /* 0x00000019ff19723e */ /* 0x000fe200024050ff */
[----:B------:R-:W-:-:S05]  /*25c0*/  @P3 IMAD.MOV.U32 R7, RZ, RZ, R9 ;  /* 0x000000ffff073224 */ /* 0x000fca00078e0009 */
[----:B------:R2:W-:Y:S04]  /*25d0*/  @P3 STG.E desc[UR36][R6.64+0x4], R25 ;  /* 0x0000041906003986 */ /* 0x0005e8000c101924 */
[----:B------:R-:W3:Y:S01]  /*25e0*/  @P0 LDG.E.LTC128B R18, desc[UR36][R14.64] ;  /* 0x000000240e120981 */ /* 0x000ee2000c1e1920 */
[----:B------:R-:W-:Y:S01]  /*25f0*/  IADD3 R12, P2, P3, R92, R10, R12 ;  /* 0x0000000a5c0c7210 */ /* 0x000fe20007b5e00c */
[----:B------:R-:W-:Y:S01]  /*2600*/  BSSY B1, `(.L_x_37) ;  /* 0x0000011000017945 */ /* 0x000fe20003800000 */
[----:B------:R-:W-:Y:S02]  /*2610*/  ISETP.GT.AND P1, PT, R0, 0x8, P1 ;  /* 0x000000080000780c */ /* 0x000fe40000f24270 */
[----:B------:R-:W-:-:S03]  /*2620*/  IADD3.X R13, R93, R21, R13, P2, P3 ;  /* 0x000000155d0d7210 */ /* 0x000fc600017e640d */
[----:B------:R-:W-:Y:S01]  /*2630*/  IMAD.WIDE.U32 R12, R19, R106, R12 ;  /* 0x0000006a130c7225 */ /* 0x000fe200078e000c */
[----:B------:R-:W-:-:S03]  /*2640*/  SHF.L.U64.HI R19, R94, 0x2, R95 ;  /* 0x000000025e137819 */ /* 0x000fc6000001025f */
[----:B------:R-:W-:Y:S01]  /*2650*/  IMAD.IADD R13, R105, 0x1, R13 ;  /* 0x00000001690d7824 */ /* 0x000fe200078e020d */
[----:B--2---:R-:W-:-:S04]  /*2660*/  LEA R6, P3, R12, R110, 0x2 ;  /* 0x0000006e0c067211 */ /* 0x004fc800078610ff */
[----:B------:R-:W-:Y:S02]  /*2670*/  LEA.HI.X R7, R12, R111, R13, 0x2, P3 ;  /* 0x0000006f0c077211 */ /* 0x000fe400018f140d */
[----:B---3--:R-:W-:-:S05]  /*2680*/  LOP3.LUT R10, R18, 0xffffe000, RZ, 0xc0, !PT ;  /* 0xffffe000120a7812 */ /* 0x008fca00078ec0ff */
[----:B------:R-:W-:Y:S01]  /*2690*/  FMUL R11, R10, R89 ;  /* 0x000000590a0b7220 */ /* 0x000fe20000400000 */
[----:B------:R-:W-:-:S03]  /*26a0*/  LEA R10, P2, R94, R8, 0x2 ;  /* 0x000000085e0a7211 */ /* 0x000fc600078410ff */
[----:B------:R-:W-:Y:S02]  /*26b0*/  FFMA R21, R26, R88, R11 ;  /* 0x000000581a157223 */ /* 0x000fe4000000000b */
[----:B------:R-:W-:-:S03]  /*26c0*/  IMAD.X R11, R19, 0x1, R9, P2 ;  /* 0x00000001130b7824 */ /* 0x000fc600010e0609 */
[----:B------:R-:W-:-:S05]  /*26d0*/  F2FP.TF32.F32.PACK_B R21, R21 ;  /* 0x00000015ff15723e */ /* 0x000fca00024050ff */
[----:B------:R2:W-:Y:S01]  /*26e0*/  @P0 STG.E desc[UR36][R10.64], R21 ;  /* 0x000000150a000986 */ /* 0x0005e2000c101924 */
[----:B------:R-:W-:Y:S05]  /*26f0*/  @!P1 BRA `(.L_x_38) ;  /* 0x0000000000049947 */ /* 0x000fea0003800000 */
[----:B------:R3:W5:Y:S02]  /*2700*/  LDG.E.LTC128B R18, desc[UR36][R6.64+0x4] ;  /* 0x0000042406127981 */ /* 0x000764000c1e1920 */
.L_x_38:
[----:B------:R-:W-:Y:S05]  /*2710*/  BSYNC B1 ;  /* 0x0000000000017941 */ /* 0x000fea0003800000 */
.L_x_37:
[----:B-----5:R-:W-:Y:S01]  /*2720*/  LOP3.LUT R12, R18, 0xffffe000, RZ, 0xc0, !PT ;  /* 0xffffe000120c7812 */ /* 0x020fe200078ec0ff */
[----:B------:R-:W-:Y:S01]  /*2730*/  BSSY B1, `(.L_x_39) ;  /* 0x0000009000017945 */ /* 0x000fe20003800000 */
[----:B------:R-:W-:-:S03]  /*2740*/  ISETP.GT.AND P0, PT, R3, 0x8, PT ;  /* 0x000000080300780c */ /* 0x000fc60003f04270 */
[----:B------:R-:W-:Y:S01]  /*2750*/  FMUL R12, R12, R89 ;  /* 0x000000590c0c7220 */ /* 0x000fe20000400000 */
[----:B------:R-:W-:-:S03]  /*2760*/  ISETP.GT.AND P2, PT, R0, RZ, P0 ;  /* 0x000000ff0000720c */ /* 0x000fc60000744270 */
[----:B------:R-:W-:-:S05]  /*2770*/  FFMA R27, R27, R88, R12 ;  /* 0x000000581b1b7223 */ /* 0x000fca000000000c */
[----:B------:R-:W-:-:S05]  /*2780*/  F2FP.TF32.F32.PACK_B R27, R27 ;  /* 0x0000001bff1b723e */ /* 0x000fca00024050ff */
[----:B------:R4:W-:Y:S01]  /*2790*/  @P1 STG.E desc[UR36][R10.64+0x4], R27 ;  /* 0x0000041b0a001986 */ /* 0x0009e2000c101924 */
[----:B------:R-:W-:Y:S05]  /*27a0*/  @!P2 BRA `(.L_x_40) ;  /* 0x000000000004a947 */ /* 0x000fea0003800000 */
[----:B------:R0:W5:Y:S02]  /*27b0*/  LDG.E.LTC128B R18, desc[UR36][R4.64+0x20] ;  /* 0x0000202404127981 */ /* 0x000164000c1e1920 */
.L_x_40:
[----:B------:R-:W-:Y:S05]  /*27c0*/  BSYNC B1 ;  /* 0x0000000000017941 */ /* 0x000fea0003800000 */
.L_x_39:
        /* <DEDUP_REMOVED lines=10> */
.L_x_42:
[----:B------:R-:W-:Y:S05]  /*2870*/  BSYNC B1 ;  /* 0x0000000000017941 */ /* 0x000fea0003800000 */
.L_x_41:
[----:B-----5:R-:W-:Y:S01]  /*2880*/  LOP3.LUT R12, R18, 0xffffe000, RZ, 0xc0, !PT ;  /* 0xffffe000120c7812 */ /* 0x020fe200078ec0ff */
[----:B------:R-:W-:Y:S01]  /*2890*/  BSSY B1, `(.L_x_43) ;  /* 0x0000008000017945 */ /* 0x000fe20003800000 */
[----:B------:R-:W-:-:S03]  /*28a0*/  ISETP.GT.AND P0, PT, R0, 0x8, P0 ;  /* 0x000000080000780c */ /* 0x000fc60000704270 */
[----:B------:R-:W-:-:S04]  /*28b0*/  FMUL R12, R12, R89 ;  /* 0x000000590c0c7220 */ /* 0x000fc80000400000 */
[----:B------:R-:W-:-:S05]  /*28c0*/  FFMA R29, R29, R88, R12 ;  /* 0x000000581d1d7223 */ /* 0x000fca000000000c */
[----:B------:R-:W-:-:S05]  /*28d0*/  F2FP.TF32.F32.PACK_B R29, R29 ;  /* 0x0000001dff1d723e */ /* 0x000fca00024050ff */
[----:B------:R0:W-:Y:S01]  /*28e0*/  @P3 STG.E desc[UR36][R8.64+0x24], R29 ;  /* 0x0000241d08003986 */ /* 0x0001e2000c101924 */
[----:B------:R-:W-:Y:S05]  /*28f0*/  @!P0 BRA `(.L_x_44) ;  /* 0x0000000000048947 */ /* 0x000fea0003800000 */
[----:B------:R0:W5:Y:S02]  /*2900*/  LDG.E.LTC128B R18, desc[UR36][R6.64+0x20] ;  /* 0x0000202406127981 */ /* 0x000164000c1e1920 */
.L_x_44:
[----:B------:R-:W-:Y:S05]  /*2910*/  BSYNC B1 ;  /* 0x0000000000017941 */ /* 0x000fea0003800000 */
.L_x_43:
[----:B-----5:R-:W-:Y:S01]  /*2920*/  LOP3.LUT R12, R18, 0xffffe000, RZ, 0xc0, !PT ;  /* 0xffffe000120c7812 */ /* 0x020fe200078ec0ff */
[----:B------:R-:W-:Y:S01]  /*2930*/  BSSY B1, `(.L_x_45) ;  /* 0x0000008000017945 */ /* 0x000fe20003800000 */
[----:B------:R-:W-:-:S03]  /*2940*/  ISETP.GT.AND P1, PT, R0, 0x8, P1 ;  /* 0x000000080000780c */ /* 0x000fc60000f24270 */
[----:B0-----:R-:W-:-:S04]  /*2950*/  FMUL R13, R12, R89 ;  /* 0x000000590c0d7220 */ /* 0x001fc80000400000 */
[----:B------:R-:W-:-:S05]  /*2960*/  FFMA R13, R30, R88, R13 ;  /* 0x000000581e0d7223 */ /* 0x000fca000000000d */
[----:B------:R-:W-:-:S05]  /*2970*/  F2FP.TF32.F32.PACK_B R13, R13 ;  /* 0x0000000dff0d723e */ /* 0x000fca00024050ff */
[----:B------:R0:W-:Y:S01]  /*2980*/  @P0 STG.E desc[UR36][R10.64+0x20], R13 ;  /* 0x0000200d0a000986 */ /* 0x0001e2000c101924 */
[----:B------:R-:W-:Y:S05]  /*2990*/  @!P1 BRA `(.L_x_46) ;  /* 0x0000000000049947 */ /* 0x000fea0003800000 */
[----:B------:R0:W5:Y:S02]  /*29a0*/  LDG.E.LTC128B R18, desc[UR36][R6.64+0x24] ;  /* 0x0000242406127981 */ /* 0x000164000c1e1920 */
.L_x_46:
[----:B------:R-:W-:Y:S05]  /*29b0*/  BSYNC B1 ;  /* 0x0000000000017941 */ /* 0x000fea0003800000 */
.L_x_45:
        /* <DEDUP_REMOVED lines=10> */
.L_x_48:
[----:B------:R-:W-:Y:S05]  /*2a60*/  BSYNC B1 ;  /* 0x0000000000017941 */ /* 0x000fea0003800000 */
.L_x_47:
[----:B-----5:R-:W-:Y:S01]  /*2a70*/  LOP3.LUT R12, R18, 0xffffe000, RZ, 0xc0, !PT ;  /* 0xffffe000120c7812 */ /* 0x020fe200078ec0ff */
[----:B------:R-:W-:Y:S01]  /*2a80*/  BSSY B1, `(.L_x_49) ;  /* 0x0000009000017945 */ /* 0x000fe20003800000 */
[----:B------:R-:W-:-:S03]  /*2a90*/  ISETP.GT.AND P1, PT, R3, 0x11, PT ;  /* 0x000000110300780c */ /* 0x000fc60003f24270 */
[----:B0-----:R-:W-:Y:S01]  /*2aa0*/  FMUL R13, R12, R89 ;  /* 0x000000590c0d7220 */ /* 0x001fe20000400000 */
[----:B------:R-:W-:-:S03]  /*2ab0*/  ISETP.GT.AND P3, PT, R0, RZ, P1 ;  /* 0x000000ff0000720c */ /* 0x000fc60000f64270 */
[----:B------:R-:W-:-:S05]  /*2ac0*/  FFMA R13, R32, R88, R13 ;  /* 0x00000058200d7223 */ /* 0x000fca000000000d */
[----:B------:R-:W-:-:S05]  /*2ad0*/  F2FP.TF32.F32.PACK_B R13, R13 ;  /* 0x0000000dff0d723e */ /* 0x000fca00024050ff */
[----:B------:R0:W-:Y:S01]  /*2ae0*/  @P2 STG.E desc[UR36][R8.64+0x40], R13 ;  /* 0x0000400d08002986 */ /* 0x0001e2000c101924 */
[----:B------:R-:W-:Y:S05]  /*2af0*/  @!P3 BRA `(.L_x_50) ;  /* 0x000000000004b947 */ /* 0x000fea0003800000 */
[----:B------:R0:W5:Y:S02]  /*2b00*/  LDG.E.LTC128B R18, desc[UR36][R4.64+0x44] ;  /* 0x0000442404127981 */ /* 0x000164000c1e1920 */
.L_x_50:
[----:B------:R-:W-:Y:S05]  /*2b10*/  BSYNC B1 ;  /* 0x0000000000017941 */ /* 0x000fea0003800000 */
.L_x_49:
        /* <DEDUP_REMOVED lines=9> */
.L_x_52:
[----:B------:R-:W-:Y:S05]  /*2bb0*/  BSYNC B1 ;  /* 0x0000000000017941 */ /* 0x000fea0003800000 */
.L_x_51:
        /* <DEDUP_REMOVED lines=9> */
.L_x_54:
[----:B------:R-:W-:Y:S05]  /*2c50*/  BSYNC B1 ;  /* 0x0000000000017941 */ /* 0x000fea0003800000 */
.L_x_53:
        /* <DEDUP_REMOVED lines=10> */
.L_x_56:
[----:B------:R-:W-:Y:S05]  /*2d00*/  BSYNC B1 ;  /* 0x0000000000017941 */ /* 0x000fea0003800000 */
.L_x_55:
        /* <DEDUP_REMOVED lines=10> */
.L_x_58:
[----:B------:R-:W-:Y:S05]  /*2db0*/  BSYNC B1 ;  /* 0x0000000000017941 */ /* 0x000fea0003800000 */
.L_x_57:
        /* <DEDUP_REMOVED lines=9> */
.L_x_60:
[----:B------:R-:W-:Y:S05]  /*2e50*/  BSYNC B1 ;  /* 0x0000000000017941 */ /* 0x000fea0003800000 */
.L_x_59:
        /* <DEDUP_REMOVED lines=9> */
.L_x_62:
[----:B------:R-:W-:Y:S05]  /*2ef0*/  BSYNC B1 ;  /* 0x0000000000017941 */ /* 0x000fea0003800000 */
.L_x_61:
        /* <DEDUP_REMOVED lines=10> */
.L_x_64:
[----:B------:R-:W-:Y:S05]  /*2fa0*/  BSYNC B1 ;  /* 0x0000000000017941 */ /* 0x000fea0003800000 */
.L_x_63:
        /* <DEDUP_REMOVED lines=10> */
.L_x_66:
[----:B------:R-:W-:Y:S05]  /*3050*/  BSYNC B1 ;  /* 0x0000000000017941 */ /* 0x000fea0003800000 */
.L_x_65:
        /* <DEDUP_REMOVED lines=9> */
.L_x_68:
[----:B------:R-:W-:Y:S05]  /*30f0*/  BSYNC B1 ;  /* 0x0000000000017941 */ /* 0x000fea0003800000 */
.L_x_67:
        /* <DEDUP_REMOVED lines=9> */
.L_x_70:
[----:B------:R-:W-:Y:S05]  /*3190*/  BSYNC B1 ;  /* 0x0000000000017941 */ /* 0x000fea0003800000 */
.L_x_69:
        /* <DEDUP_REMOVED lines=10> */
.L_x_72:
[----:B------:R-:W-:Y:S05]  /*3240*/  BSYNC B1 ;  /* 0x0000000000017941 */ /* 0x000fea0003800000 */
.L_x_71:
        /* <DEDUP_REMOVED lines=10> */
.L_x_74:
[----:B------:R-:W-:Y:S05]  /*32f0*/  BSYNC B1 ;  /* 0x0000000000017941 */ /* 0x000fea0003800000 */
.L_x_73:
        /* <DEDUP_REMOVED lines=9> */
.L_x_76:
[----:B------:R-:W-:Y:S05]  /*3390*/  BSYNC B1 ;  /* 0x0000000000017941 */ /* 0x000fea0003800000 */
.L_x_75:
        /* <DEDUP_REMOVED lines=9> */
.L_x_78:
[----:B------:R-:W-:Y:S05]  /*3430*/  BSYNC B1 ;  /* 0x0000000000017941 */ /* 0x000fea0003800000 */
.L_x_77:
        /* <DEDUP_REMOVED lines=10> */
.L_x_80:
[----:B------:R-:W-:Y:S05]  /*34e0*/  BSYNC B1 ;  /* 0x0000000000017941 */ /* 0x000fea0003800000 */
.L_x_79:
        /* <DEDUP_REMOVED lines=10> */
.L_x_82:
[----:B------:R-:W-:Y:S05]  /*3590*/  BSYNC B1 ;  /* 0x0000000000017941 */ /* 0x000fea0003800000 */
.L_x_81:
        /* <DEDUP_REMOVED lines=9> */
.L_x_84:
[----:B------:R-:W-:Y:S05]  /*3630*/  BSYNC B1 ;  /* 0x0000000000017941 */ /* 0x000fea0003800000 */
.L_x_83:
        /* <DEDUP_REMOVED lines=9> */
.L_x_86:
[----:B------:R-:W-:Y:S05]  /*36d0*/  BSYNC B1 ;  /* 0x0000000000017941 */ /* 0x000fea0003800000 */
.L_x_85:
        /* <DEDUP_REMOVED lines=10> */
.L_x_88:
[----:B------:R-:W-:Y:S05]  /*3780*/  BSYNC B1 ;  /* 0x0000000000017941 */ /* 0x000fea0003800000 */
.L_x_87:
        /* <DEDUP_REMOVED lines=10> */
.L_x_90:
[----:B------:R-:W-:Y:S05]  /*3830*/  BSYNC B1 ;  /* 0x0000000000017941 */ /* 0x000fea0003800000 */
.L_x_89:
        /* <DEDUP_REMOVED lines=9> */
.L_x_92:
[----:B------:R-:W-:Y:S05]  /*38d0*/  BSYNC B1 ;  /* 0x0000000000017941 */ /* 0x000fea0003800000 */
.L_x_91:
        /* <DEDUP_REMOVED lines=9> */
.L_x_94:
[----:B------:R-:W-:Y:S05]  /*3970*/  BSYNC B1 ;  /* 0x0000000000017941 */ /* 0x000fea0003800000 */
.L_x_93:
        /* <DEDUP_REMOVED lines=10> */
.L_x_96:
[----:B------:R-:W-:Y:S05]  /*3a20*/  BSYNC B1 ;  /* 0x0000000000017941 */ /* 0x000fea0003800000 */
.L_x_95:
        /* <DEDUP_REMOVED lines=10> */
.L_x_98:
[----:B------:R-:W-:Y:S05]  /*3ad0*/  BSYNC B1 ;  /* 0x0000000000017941 */ /* 0x000fea0003800000 */
.L_x_97:
        /* <DEDUP_REMOVED lines=9> */
.L_x_100:
[----:B------:R-:W-:Y:S05]  /*3b70*/  BSYNC B1 ;  /* 0x0000000000017941 */ /* 0x000fea0003800000 */
.L_x_99:
        /* <DEDUP_REMOVED lines=9> */
.L_x_102:
[----:B------:R-:W-:Y:S05]  /*3c10*/  BSYNC B1 ;  /* 0x0000000000017941 */ /* 0x000fea0003800000 */
.L_x_101:
        /* <DEDUP_REMOVED lines=10> */
.L_x_104:
[----:B------:R-:W-:Y:S05]  /*3cc0*/  BSYNC B1 ;  /* 0x0000000000017941 */ /* 0x000fea0003800000 */
.L_x_103:
        /* <DEDUP_REMOVED lines=10> */
.L_x_106:
[----:B------:R-:W-:Y:S05]  /*3d70*/  BSYNC B1 ;  /* 0x0000000000017941 */ /* 0x000fea0003800000 */
.L_x_105:
        /* <DEDUP_REMOVED lines=9> */
.L_x_108:
[----:B------:R-:W-:Y:S05]  /*3e10*/  BSYNC B1 ;  /* 0x0000000000017941 */ /* 0x000fea0003800000 */
.L_x_107:
        /* <DEDUP_REMOVED lines=9> */
.L_x_110:
[----:B------:R-:W-:Y:S05]  /*3eb0*/  BSYNC B1 ;  /* 0x0000000000017941 */ /* 0x000fea0003800000 */
.L_x_109:
        /* <DEDUP_REMOVED lines=10> */
.L_x_112:
[----:B------:R-:W-:Y:S05]  /*3f60*/  BSYNC B1 ;  /* 0x0000000000017941 */ /* 0x000fea0003800000 */
.L_x_111:
        /* <DEDUP_REMOVED lines=10> */
.L_x_114:
[----:B------:R-:W-:Y:S05]  /*4010*/  BSYNC B1 ;  /* 0x0000000000017941 */ /* 0x000fea0003800000 */
.L_x_113:
        /* <DEDUP_REMOVED lines=9> */
.L_x_116:
[----:B------:R-:W-:Y:S05]  /*40b0*/  BSYNC B1 ;  /* 0x0000000000017941 */ /* 0x000fea0003800000 */
.L_x_115:
        /* <DEDUP_REMOVED lines=9> */
.L_x_118:
[----:B------:R-:W-:Y:S05]  /*4150*/  BSYNC B1 ;  /* 0x0000000000017941 */ /* 0x000fea0003800000 */
.L_x_117:
        /* <DEDUP_REMOVED lines=10> */
.L_x_120:
[----:B------:R-:W-:Y:S05]  /*4200*/  BSYNC B1 ;  /* 0x0000000000017941 */ /* 0x000fea0003800000 */
.L_x_119:
        /* <DEDUP_REMOVED lines=10> */
.L_x_122:
[----:B------:R-:W-:Y:S05]  /*42b0*/  BSYNC B1 ;  /* 0x0000000000017941 */ /* 0x000fea0003800000 */
.L_x_121:
        /* <DEDUP_REMOVED lines=9> */
.L_x_124:
[----:B------:R-:W-:Y:S05]  /*4350*/  BSYNC B1 ;  /* 0x0000000000017941 */ /* 0x000fea0003800000 */
.L_x_123:
        /* <DEDUP_REMOVED lines=9> */
.L_x_126:
[----:B------:R-:W-:Y:S05]  /*43f0*/  BSYNC B1 ;  /* 0x0000000000017941 */ /* 0x000fea0003800000 */
.L_x_125:
        /* <DEDUP_REMOVED lines=10> */
.L_x_128:
[----:B------:R-:W-:Y:S05]  /*44a0*/  BSYNC B1 ;  /* 0x0000000000017941 */ /* 0x000fea0003800000 */
.L_x_127:
        /* <DEDUP_REMOVED lines=10> */
.L_x_130:
[----:B------:R-:W-:Y:S05]  /*4550*/  BSYNC B1 ;  /* 0x0000000000017941 */ /* 0x000fea0003800000 */
.L_x_129:
        /* <DEDUP_REMOVED lines=9> */
.L_x_132:
[----:B------:R-:W-:Y:S05]  /*45f0*/  BSYNC B1 ;  /* 0x0000000000017941 */ /* 0x000fea0003800000 */
.L_x_131:
        /* <DEDUP_REMOVED lines=9> */
.L_x_134:
[----:B------:R-:W-:Y:S05]  /*4690*/  BSYNC B1 ;  /* 0x0000000000017941 */ /* 0x000fea0003800000 */
.L_x_133:
        /* <DEDUP_REMOVED lines=10> */
.L_x_136:
[----:B------:R-:W-:Y:S05]  /*4740*/  BSYNC B1 ;  /* 0x0000000000017941 */ /* 0x000fea0003800000 */
.L_x_135:
        /* <DEDUP_REMOVED lines=10> */
.L_x_138:
[----:B------:R-:W-:Y:S05]  /*47f0*/  BSYNC B1 ;  /* 0x0000000000017941 */ /* 0x000fea0003800000 */
.L_x_137:
        /* <DEDUP_REMOVED lines=9> */
.L_x_140:
[----:B------:R-:W-:Y:S05]  /*4890*/  BSYNC B1 ;  /* 0x0000000000017941 */ /* 0x000fea0003800000 */
.L_x_139:
        /* <DEDUP_REMOVED lines=9> */
.L_x_142:
[----:B------:R-:W-:Y:S05]  /*4930*/  BSYNC B1 ;  /* 0x0000000000017941 */ /* 0x000fea0003800000 */
.L_x_141:
        /* <DEDUP_REMOVED lines=10> */
.L_x_144:
[----:B------:R-:W-:Y:S05]  /*49e0*/  BSYNC B1 ;  /* 0x0000000000017941 */ /* 0x000fea0003800000 */
.L_x_143:
        /* <DEDUP_REMOVED lines=10> */
.L_x_146:
[----:B------:R-:W-:Y:S05]  /*4a90*/  BSYNC B1 ;  /* 0x0000000000017941 */ /* 0x000fea0003800000 */
.L_x_145:
        /* <DEDUP_REMOVED lines=9> */
.L_x_148:
[----:B------:R-:W-:Y:S05]  /*4b30*/  BSYNC B1 ;  /* 0x0000000000017941 */ /* 0x000fea0003800000 */
.L_x_147:
        /* <DEDUP_REMOVED lines=9> */
.L_x_150:
[----:B------:R-:W-:Y:S05]  /*4bd0*/  BSYNC B1 ;  /* 0x0000000000017941 */ /* 0x000fea0003800000 */
.L_x_149:
        /* <DEDUP_REMOVED lines=10> */
.L_x_152:
[----:B------:R-:W-:Y:S05]  /*4c80*/  BSYNC B1 ;  /* 0x0000000000017941 */ /* 0x000fea0003800000 */
.L_x_151:
        /* <DEDUP_REMOVED lines=10> */
.L_x_154:
[----:B------:R-:W-:Y:S05]  /*4d30*/  BSYNC B1 ;  /* 0x0000000000017941 */ /* 0x000fea0003800000 */
.L_x_153:
[----:B01---5:R-:W-:Y:S01]  /*4d40*/  LOP3.LUT R4, R18, 0xffffe000, RZ, 0xc0, !PT ;  /* 0xffffe00012047812 */ /* 0x023fe200078ec0ff */
        /* <DEDUP_REMOVED lines=8> */
.L_x_156:
[----:B------:R-:W-:Y:S05]  /*4dd0*/  BSYNC B1 ;  /* 0x0000000000017941 */ /* 0x000fea0003800000 */
.L_x_155:
[----:B-----5:R-:W-:Y:S01]  /*4de0*/  LOP3.LUT R4, R18, 0xffffe000, RZ, 0xc0, !PT ;  /* 0xffffe00012047812 */ /* 0x020fe200078ec0ff */
[----:B------:R-:W-:Y:S01]  /*4df0*/  @P0 IMAD.MOV.U32 R5, RZ, RZ, R11 ;  /* 0x000000ffff050224 */ /* 0x000fe200078e000b */
[----:B------:R-:W-:Y:S01]  /*4e00*/  ISETP.GT.AND P1, PT, R0, 0x8, P1 ;  /* 0x000000080000780c */ /* 0x000fe20000f24270 */
[----:B------:R-:W-:Y:S02]  /*4e10*/  BSSY B1, `(.L_x_157) ;  /* 0x0000008000017945 */ /* 0x000fe40003800000 */
[----:B------:R-:W-:Y:S01]  /*4e20*/  FMUL R3, R4, R89 ;  /* 0x0000005904037220 */ /* 0x000fe20000400000 */
[----:B------:R-:W-:-:S03]  /*4e30*/  @P0 IMAD.MOV.U32 R4, RZ, RZ, R10 ;  /* 0x000000ffff040224 */ /* 0x000fc600078e000a */
[----:B------:R-:W-:-:S05]  /*4e40*/  FFMA R3, R86, R88, R3 ;  /* 0x0000005856037223 */ /* 0x000fca0000000003 */
[----:B------:R-:W-:-:S05]  /*4e50*/  F2FP.TF32.F32.PACK_B R3, R3 ;  /* 0x00000003ff03723e */ /* 0x000fca00024050ff */
[----:B------:R0:W-:Y:S01]  /*4e60*/  @P0 STG.E desc[UR36][R4.64+0x1e0], R3 ;  /* 0x0001e00304000986 */ /* 0x0001e2000c101924 */
[----:B------:R-:W-:Y:S05]  /*4e70*/  @!P1 BRA `(.L_x_158) ;  /* 0x0000000000049947 */ /* 0x000fea0003800000 */
[----:B------:R0:W5:Y:S02]  /*4e80*/  LDG.E.LTC128B R18, desc[UR36][R6.64+0x1e4] ;  /* 0x0001e42406127981 */ /* 0x000164000c1e1920 */
.L_x_158:
[----:B------:R-:W-:Y:S05]  /*4e90*/  BSYNC B1 ;  /* 0x0000000000017941 */ /* 0x000fea0003800000 */
.L_x_157:
[----:B------:R-:W-:Y:S05]  /*4ea0*/  @!P1 BRA `(.L_x_159) ;  /* 0x0000001000b09947 */ /* 0x000fea0003800000 */
[----:B-----5:R-:W-:-:S05]  /*4eb0*/  LOP3.LUT R18, R18, 0xffffe000, RZ, 0xc0, !PT ;  /* 0xffffe00012127812 */ /* 0x020fca00078ec0ff */
[----:B------:R-:W-:-:S04]  /*4ec0*/  FMUL R18, R18, R89 ;  /* 0x0000005912127220 */ /* 0x000fc80000400000 */
[----:B------:R-:W-:-:S05]  /*4ed0*/  FFMA R87, R87, R88, R18 ;  /* 0x0000005857577223 */ /* 0x000fca0000000012 */
[----:B------:R-:W-:-:S05]  /*4ee0*/  F2FP.TF32.F32.PACK_B R87, R87 ;  /* 0x00000057ff57723e */ /* 0x000fca00024050ff */
[----:B------:R0:W-:Y:S01]  /*4ef0*/  STG.E desc[UR36][R10.64+0x1e4], R87 ;  /* 0x0001e4570a007986 */ /* 0x0001e2000c101924 */
[----:B------:R-:W-:Y:S05]  /*4f00*/  BRA `(.L_x_159) ;  /* 0x0000001000987947 */ /* 0x000fea0003800000 */
.L_x_34:
[----:B------:R-:W-:Y:S01]  /*4f10*/  ISETP.GT.AND P4, PT, R3, 0x1, PT ;  /* 0x000000010300780c */ /* 0x000fe20003f84270 */
[----:B------:R-:W-:Y:S01]  /*4f20*/  ULDC.64 UR4, c[0x0][0x5c0] ;  /* 0x0001700000047ab9 */ /* 0x000fe20000000a00 */
[-C--:B------:R-:W-:Y:S01]  /*4f30*/  FMUL R9, R24, R88.reuse ;  /* 0x0000005818097220 */ /* 0x080fe20000400000 */
[----:B------:R-:W-:Y:S01]  /*4f40*/  LEA R4, P3, R104, UR4, 0x2 ;  /* 0x0000000468047c11 */ /* 0x000fe2000f8610ff */
[-C--:B------:R-:W-:Y:S01]  /*4f50*/  FMUL R25, R25, R88.reuse ;  /* 0x0000005819197220 */ /* 0x080fe20000400000 */
[----:B------:R-:W-:Y:S01]  /*4f60*/  ISETP.GT.AND P1, PT, R0, RZ, P4 ;  /* 0x000000ff0000720c */ /* 0x000fe20002724270 */
[-C--:B------:R-:W-:Y:S01]  /*4f70*/  FMUL R11, R26, R88.reuse ;  /* 0x000000581a0b7220 */ /* 0x080fe20000400000 */
[----:B------:R-:W-:Y:S01]  /*4f80*/  LEA.HI.X R5, R104, UR5, R113, 0x2, P3 ;  /* 0x0000000568057c11 */ /* 0x000fe200098f1471 */
[-C--:B------:R-:W-:Y:S01]  /*4f90*/  FMUL R27, R27, R88.reuse ;  /* 0x000000581b1b7220 */ /* 0x080fe20000400000 */
[----:B------:R-:W-:Y:S01]  /*4fa0*/  F2FP.TF32.F32.PACK_B R9, R9 ;  /* 0x00000009ff09723e */ /* 0x000fe200024050ff */
[-C--:B------:R-:W-:Y:S01]  /*4fb0*/  FMUL R29, R29, R88.reuse ;  /* 0x000000581d1d7220 */ /* 0x080fe20000400000 */
[----:B------:R-:W-:Y:S01]  /*4fc0*/  F2FP.TF32.F32.PACK_B R25, R25 ;  /* 0x00000019ff19723e */ /* 0x000fe200024050ff */
[----:B------:R-:W-:Y:S01]  /*4fd0*/  FMUL R31, R31, R88 ;  /* 0x000000581f1f7220 */ /* 0x000fe20000400000 */
[C---:B------:R-:W-:Y:S01]  /*4fe0*/  SHF.L.U64.HI R7, R94.reuse, 0x2, R95 ;  /* 0x000000025e077819 */ /* 0x040fe2000001025f */
[----:B------:R0:W-:Y:S01]  /*4ff0*/  @P2 STG.E desc[UR36][R4.64], R9 ;  /* 0x0000000904002986 */ /* 0x0001e2000c101924 */
[----:B------:R-:W-:Y:S01]  /*5000*/  LEA R6, P3, R94, R4, 0x2 ;  /* 0x000000045e067211 */ /* 0x000fe200078610ff */
[-C--:B------:R-:W-:Y:S01]  /*5010*/  FMUL R13, R32, R88.reuse ;  /* 0x00000058200d7220 */ /* 0x080fe20000400000 */
[C---:B------:R-:W-:Y:S01]  /*5020*/  ISETP.GT.AND P2, PT, R3.reuse, 0x8, PT ;  /* 0x000000080300780c */ /* 0x040fe20003f44270 */
[----:B------:R-:W-:Y:S01]  /*5030*/  @P1 STG.E desc[UR36][R4.64+0x4], R25 ;  /* 0x0000041904001986 */ /* 0x000fe2000c101924 */
[----:B------:R-:W-:Y:S01]  /*5040*/  ISETP.GT.AND P1, PT, R3, 0x9, PT ;  /* 0x000000090300780c */ /* 0x000fe20003f24270 */
[----:B------:R-:W-:Y:S01]  /*5050*/  IMAD.X R7, R7, 0x1, R5, P3 ;  /* 0x0000000107077824 */ /* 0x000fe200018e0605 */
[C---:B------:R-:W-:Y:S01]  /*5060*/  ISETP.GT.AND P0, PT, R0.reuse, 0x8, P0 ;  /* 0x000000080000780c */ /* 0x040fe20000704270 */
[-C--:B------:R-:W-:Y:S01]  /*5070*/  FMUL R33, R33, R88.reuse ;  /* 0x0000005821217220 */ /* 0x080fe20000400000 */
[C---:B------:R-:W-:Y:S01]  /*5080*/  ISETP.GT.AND P4, PT, R0.reuse, 0x8, P4 ;  /* 0x000000080000780c */ /* 0x040fe20002784270 */
[-C--:B------:R-:W-:Y:S01]  /*5090*/  FMUL R35, R35, R88.reuse ;  /* 0x0000005823237220 */ /* 0x080fe20000400000 */
[----:B------:R-:W-:Y:S01]  /*50a0*/  ISETP.GT.AND P5, PT, R0, RZ, P2 ;  /* 0x000000ff0000720c */ /* 0x000fe200017a4270 */
[-C--:B0-----:R-:W-:Y:S01]  /*50b0*/  FMUL R9, R28, R88.reuse ;  /* 0x000000581c097220 */ /* 0x081fe20000400000 */
[C---:B------:R-:W-:Y:S01]  /*50c0*/  ISETP.GT.AND P3, PT, R0.reuse, RZ, P1 ;  /* 0x000000ff0000720c */ /* 0x040fe20000f64270 */
[-C--:B------:R-:W-:Y:S01]  /*50d0*/  FMUL R37, R37, R88.reuse ;  /* 0x0000005825257220 */ /* 0x080fe20000400000 */
[----:B------:R-:W-:Y:S01]  /*50e0*/  F2FP.TF32.F32.PACK_B R11, R11 ;  /* 0x0000000bff0b723e */ /* 0x000fe200024050ff */
[-C--:B------:R-:W-:Y:S01]  /*50f0*/  FMUL R39, R39, R88.reuse ;  /* 0x0000005827277220 */ /* 0x080fe20000400000 */
[----:B------:R-:W-:Y:S01]  /*5100*/  F2FP.TF32.F32.PACK_B R27, R27 ;  /* 0x0000001bff1b723e */ /* 0x000fe200024050ff */
[-C--:B------:R-:W-:Y:S01]  /*5110*/  FMUL R41, R41, R88.reuse ;  /* 0x0000005829297220 */ /* 0x080fe20000400000 */
[----:B------:R-:W-:Y:S01]  /*5120*/  F2FP.TF32.F32.PACK_B R9, R9 ;  /* 0x00000009ff09723e */ /* 0x000fe200024050ff */
[----:B------:R0:W-:Y:S01]  /*5130*/  @P0 STG.E desc[UR36][R6.64], R11 ;  /* 0x0000000b06000986 */ /* 0x0001e2000c101924 */
[----:B------:R-:W-:Y:S01]  /*5140*/  F2FP.TF32.F32.PACK_B R29, R29 ;  /* 0x0000001dff1d723e */ /* 0x000fe200024050ff */
[-C--:B------:R-:W-:Y:S01]  /*5150*/  FMUL R43, R43, R88.reuse ;  /* 0x000000582b2b7220 */ /* 0x080fe20000400000 */
[----:B------:R-:W-:Y:S01]  /*5160*/  ISETP.GT.AND P0, PT, R3, 0x10, PT ;  /* 0x000000100300780c */ /* 0x000fe20003f04270 */
[----:B------:R-:W-:Y:S01]  /*5170*/  @P4 STG.E desc[UR36][R6.64+0x4], R27 ;  /* 0x0000041b06004986 */ /* 0x000fe2000c101924 */
[C---:B------:R-:W-:Y:S01]  /*5180*/  ISETP.GT.AND P2, PT, R0.reuse, 0x8, P2 ;  /* 0x000000080000780c */ /* 0x040fe20001744270 */
[-C--:B------:R-:W-:Y:S01]  /*5190*/  FMUL R45, R45, R88.reuse ;  /* 0x000000582d2d7220 */ /* 0x080fe20000400000 */
[C---:B------:R-:W-:Y:S01]  /*51a0*/  ISETP.GT.AND P1, PT, R0.reuse, 0x8, P1 ;  /* 0x000000080000780c */ /* 0x040fe20000f24270 */
[----:B------:R1:W-:Y:S01]  /*51b0*/  @P5 STG.E desc[UR36][R4.64+0x20], R9 ;  /* 0x0000200904005986 */ /* 0x0003e2000c101924 */
[----:B------:R-:W-:Y:S01]  /*51c0*/  ISETP.GT.AND P5, PT, R0, RZ, P0 ;  /* 0x000000ff0000720c */ /* 0x000fe200007a4270 */
[-C--:B------:R-:W-:Y:S01]  /*51d0*/  FMUL R47, R47, R88.reuse ;  /* 0x000000582f2f7220 */ /* 0x080fe20000400000 */
[----:B------:R-:W-:Y:S01]  /*51e0*/  F2FP.TF32.F32.PACK_B R31, R31 ;  /* 0x0000001fff1f723e */ /* 0x000fe200024050ff */
[----:B------:R-:W-:Y:S01]  /*51f0*/  @P3 STG.E desc[UR36][R4.64+0x24], R29 ;  /* 0x0000241d04003986 */ /* 0x000fe2000c101924 */
[----:B------:R-:W-:Y:S01]  /*5200*/  ISETP.GT.AND P3, PT, R3, 0x11, PT ;  /* 0x000000110300780c */ /* 0x000fe20003f64270 */
[-C--:B0-----:R-:W-:Y:S01]  /*5210*/  FMUL R11, R30, R88.reuse ;  /* 0x000000581e0b7220 */ /* 0x081fe20000400000 */
[----:B------:R-:W-:Y:S01]  /*5220*/  F2FP.TF32.F32.PACK_B R13, R13 ;  /* 0x0000000dff0d723e */ /* 0x000fe200024050ff */
[-C--:B------:R-:W-:Y:S01]  /*5230*/  FMUL R49, R49, R88.reuse ;  /* 0x0000005831317220 */ /* 0x080fe20000400000 */
[----:B------:R-:W-:Y:S01]  /*5240*/  ISETP.GT.AND P4, PT, R0, RZ, P3 ;  /* 0x000000ff0000720c */ /* 0x000fe20001f84270 */
[-C--:B------:R-:W-:Y:S01]  /*5250*/  FMUL R51, R51, R88.reuse ;  /* 0x0000005833337220 */ /* 0x080fe20000400000 */
[----:B------:R-:W-:Y:S01]  /*5260*/  F2FP.TF32.F32.PACK_B R11, R11 ;  /* 0x0000000bff0b723e */ /* 0x000fe200024050ff */
[-C--:B-1----:R-:W-:Y:S01]  /*5270*/  FMUL R9, R34, R88.reuse ;  /* 0x0000005822097220 */ /* 0x082fe20000400000 */
[----:B------:R-:W-:Y:S01]  /*5280*/  F2FP.TF32.F32.PACK_B R33, R33 ;  /* 0x00000021ff21723e */ /* 0x000fe200024050ff */
[-C--:B------:R-:W-:Y:S01]  /*5290*/  FMUL R53, R53, R88.reuse ;  /* 0x0000005835357220 */ /* 0x080fe20000400000 */
[C---:B------:R-:W-:Y:S01]  /*52a0*/  ISETP.GT.AND P0, PT, R0.reuse, 0x8, P0 ;  /* 0x000000080000780c */ /* 0x040fe20000704270 */
[----:B------:R0:W-:Y:S01]  /*52b0*/  @P2 STG.E desc[UR36][R6.64+0x20], R11 ;  /* 0x0000200b06002986 */ /* 0x0001e2000c101924 */
[----:B------:R-:W-:Y:S01]  /*52c0*/  ISETP.GT.AND P2, PT, R3, 0x19, PT ;  /* 0x000000190300780c */ /* 0x000fe20003f44270 */
[-C--:B------:R-:W-:Y:S01]  /*52d0*/  FMUL R55, R55, R88.reuse ;  /* 0x0000005837377220 */ /* 0x080fe20000400000 */
[----:B------:R-:W-:Y:S01]  /*52e0*/  F2FP.TF32.F32.PACK_B R9, R9 ;  /* 0x00000009ff09723e */ /* 0x000fe200024050ff */
[----:B------:R-:W-:Y:S01]  /*52f0*/  @P1 STG.E desc[UR36][R6.64+0x24], R31 ;  /* 0x0000241f06001986 */ /* 0x000fe2000c101924 */
[----:B------:R-:W-:Y:S01]  /*5300*/  ISETP.GT.AND P1, PT, R3, 0x18, PT ;  /* 0x000000180300780c */ /* 0x000fe20003f24270 */
[-C--:B------:R-:W-:Y:S01]  /*5310*/  FMUL R57, R57, R88.reuse ;  /* 0x0000005839397220 */ /* 0x080fe20000400000 */
[----:B------:R-:W-:Y:S01]  /*5320*/  F2FP.TF32.F32.PACK_B R35, R35 ;  /* 0x00000023ff23723e */ /* 0x000fe200024050ff */
[----:B------:R1:W-:Y:S01]  /*5330*/  @P5 STG.E desc[UR36][R4.64+0x40], R13 ;  /* 0x0000400d04005986 */ /* 0x0003e2000c101924 */
[C---:B------:R-:W-:Y:S01]  /*5340*/  ISETP.GT.AND P5, PT, R0.reuse, RZ, P1 ;  /* 0x000000ff0000720c */ /* 0x040fe20000fa4270 */
[-C--:B------:R-:W-:Y:S01]  /*5350*/  FMUL R59, R59, R88.reuse ;  /* 0x000000583b3b7220 */ /* 0x080fe20000400000 */
[----:B------:R-:W-:Y:S01]  /*5360*/  F2FP.TF32.F32.PACK_B R37, R37 ;  /* 0x00000025ff25723e */ /* 0x000fe200024050ff */
[----:B------:R-:W-:Y:S01]  /*5370*/  @P4 STG.E desc[UR36][R4.64+0x44], R33 ;  /* 0x0000442104004986 */ /* 0x000fe2000c101924 */
[----:B------:R-:W-:Y:S01]  /*5380*/  ISETP.GT.AND P4, PT, R0, 0x8, P3 ;  /* 0x000000080000780c */ /* 0x000fe20001f84270 */
[-C--:B0-----:R-:W-:Y:S01]  /*5390*/  FMUL R11, R36, R88.reuse ;  /* 0x00000058240b7220 */ /* 0x081fe20000400000 */
[C---:B------:R-:W-:Y:S01]  /*53a0*/  ISETP.GT.AND P3, PT, R0.reuse, RZ, P2 ;  /* 0x000000ff0000720c */ /* 0x040fe20001764270 */
[----:B------:R0:W-:Y:S01]  /*53b0*/  @P0 STG.E desc[UR36][R6.64+0x40], R9 ;  /* 0x0000400906000986 */ /* 0x0001e2000c101924 */
[----:B------:R-:W-:Y:S01]  /*53c0*/  ISETP.GT.AND P1, PT, R0, 0x8, P1 ;  /* 0x000000080000780c */ /* 0x000fe20000f24270 */
[-C--:B------:R-:W-:Y:S01]  /*53d0*/  FMUL R61, R61, R88.reuse ;  /* 0x000000583d3d7220 */ /* 0x080fe20000400000 */
[----:B------:R-:W-:Y:S01]  /*53e0*/  F2FP.TF32.F32.PACK_B R11, R11 ;  /* 0x0000000bff0b723e */ /* 0x000fe200024050ff */
[-C--:B-1----:R-:W-:Y:S01]  /*53f0*/  FMUL R13, R40, R88.reuse ;  /* 0x00000058280d7220 */ /* 0x082fe20000400000 */
[----:B------:R-:W-:Y:S01]  /*5400*/  ISETP.GT.AND P0, PT, R3, 0x20, PT ;  /* 0x000000200300780c */ /* 0x000fe20003f04270 */
[-C--:B------:R-:W-:Y:S01]  /*5410*/  FMUL R63, R63, R88.reuse ;  /* 0x000000583f3f7220 */ /* 0x080fe20000400000 */
[----:B------:R-:W-:Y:S01]  /*5420*/  F2FP.TF32.F32.PACK_B R39, R39 ;  /* 0x00000027ff27723e */ /* 0x000fe200024050ff */
[-C--:B------:R-:W-:Y:S01]  /*5430*/  FMUL R65, R65, R88.reuse ;  /* 0x0000005841417220 */ /* 0x080fe20000400000 */
[----:B------:R-:W-:Y:S01]  /*5440*/  F2FP.TF32.F32.PACK_B R13, R13 ;  /* 0x0000000dff0d723e */ /* 0x000fe200024050ff */
[----:B------:R-:W-:Y:S01]  /*5450*/  @P4 STG.E desc[UR36][R6.64+0x44], R35 ;  /* 0x0000442306004986 */ /* 0x000fe2000c101924 */
[----:B------:R-:W-:Y:S01]  /*5460*/  ISETP.GT.AND P4, PT, R0, 0x8, P2 ;  /* 0x000000080000780c */ /* 0x000fe20001784270 */
[-C--:B0-----:R-:W-:Y:S01]  /*5470*/  FMUL R9, R38, R88.reuse ;  /* 0x0000005826097220 */ /* 0x081fe20000400000 */
[----:B------:R-:W-:Y:S01]  /*5480*/  ISETP.GT.AND P2, PT, R3, 0x21, PT ;  /* 0x000000210300780c */ /* 0x000fe20003f44270 */
[----:B------:R0:W-:Y:S01]  /*5490*/  @P5 STG.E desc[UR36][R4.64+0x60], R11 ;  /* 0x0000600b04005986 */ /* 0x0001e2000c101924 */
[C---:B------:R-:W-:Y:S01]  /*54a0*/  ISETP.GT.AND P5, PT, R0.reuse, RZ, P0 ;  /* 0x000000ff0000720c */ /* 0x040fe200007a4270 */
[-C--:B------:R-:W-:Y:S01]  /*54b0*/  FMUL R67, R67, R88.reuse ;  /* 0x0000005843437220 */ /* 0x080fe20000400000 */
[----:B------:R-:W-:Y:S01]  /*54c0*/  F2FP.TF32.F32.PACK_B R9, R9 ;  /* 0x00000009ff09723e */ /* 0x000fe200024050ff */
[----:B------:R-:W-:Y:S01]  /*54d0*/  @P3 STG.E desc[UR36][R4.64+0x64], R37 ;  /* 0x0000642504003986 */ /* 0x000fe2000c101924 */
[C---:B------:R-:W-:Y:S01]  /*54e0*/  ISETP.GT.AND P3, PT, R0.reuse, RZ, P2 ;  /* 0x000000ff0000720c */ /* 0x040fe20001764270 */
[-C--:B------:R-:W-:Y:S01]  /*54f0*/  FMUL R69, R69, R88.reuse ;  /* 0x0000005845457220 */ /* 0x080fe20000400000 */
[----:B------:R-:W-:Y:S01]  /*5500*/  F2FP.TF32.F32.PACK_B R41, R41 ;  /* 0x00000029ff29723e */ /* 0x000fe200024050ff */
[----:B------:R1:W-:Y:S01]  /*5510*/  @P1 STG.E desc[UR36][R6.64+0x60], R9 ;  /* 0x0000600906001986 */ /* 0x0003e2000c101924 */
[C---:B------:R-:W-:Y:S01]  /*5520*/  ISETP.GT.AND P0, PT, R0.reuse, 0x8, P0 ;  /* 0x000000080000780c */ /* 0x040fe20000704270 */
[-C--:B------:R-:W-:Y:S01]  /*5530*/  FMUL R71, R71, R88.reuse ;  /* 0x0000005847477220 */ /* 0x080fe20000400000 */
[C---:B------:R-:W-:Y:S01]  /*5540*/  ISETP.GT.AND P1, PT, R3.reuse, 0x28, PT ;  /* 0x000000280300780c */ /* 0x040fe20003f24270 */
[----:B------:R-:W-:Y:S01]  /*5550*/  @P4 STG.E desc[UR36][R6.64+0x64], R39 ;  /* 0x0000642706004986 */ /* 0x000fe2000c101924 */
[----:B------:R-:W-:Y:S01]  /*5560*/  ISETP.GT.AND P4, PT, R0, 0x8, P2 ;  /* 0x000000080000780c */ /* 0x000fe20001784270 */
[-C--:B0-----:R-:W-:Y:S01]  /*5570*/  FMUL R11, R44, R88.reuse ;  /* 0x000000582c0b7220 */ /* 0x081fe20000400000 */
[----:B------:R-:W-:Y:S01]  /*5580*/  ISETP.GT.AND P2, PT, R3, 0x29, PT ;  /* 0x000000290300780c */ /* 0x000fe20003f44270 */
[----:B------:R0:W-:Y:S01]  /*5590*/  @P5 STG.E desc[UR36][R4.64+0x80], R13 ;  /* 0x0000800d04005986 */ /* 0x0001e2000c101924 */
[----:B------:R-:W-:Y:S01]  /*55a0*/  ISETP.GT.AND P5, PT, R0, RZ, P1 ;  /* 0x000000ff0000720c */ /* 0x000fe20000fa4270 */
[-C--:B------:R-:W-:Y:S01]  /*55b0*/  FMUL R73, R73, R88.reuse ;  /* 0x0000005849497220 */ /* 0x080fe20000400000 */
[----:B------:R-:W-:Y:S01]  /*55c0*/  F2FP.TF32.F32.PACK_B R43, R43 ;  /* 0x0000002bff2b723e */ /* 0x000fe200024050ff */
[-C--:B-1----:R-:W-:Y:S01]  /*55d0*/  FMUL R9, R42, R88.reuse ;  /* 0x000000582a097220 */ /* 0x082fe20000400000 */
[----:B------:R-:W-:Y:S01]  /*55e0*/  @P3 STG.E desc[UR36][R4.64+0x84], R41 ;  /* 0x0000842904003986 */ /* 0x000fe2000c101924 */
[----:B------:R-:W-:Y:S01]  /*55f0*/  ISETP.GT.AND P3, PT, R0, RZ, P2 ;  /* 0x000000ff0000720c */ /* 0x000fe20001764270 */
[-C--:B------:R-:W-:Y:S01]  /*5600*/  FMUL R75, R75, R88.reuse ;  /* 0x000000584b4b7220 */ /* 0x080fe20000400000 */
[----:B------:R-:W-:Y:S01]  /*5610*/  F2FP.TF32.F32.PACK_B R11, R11 ;  /* 0x0000000bff0b723e */ /* 0x000fe200024050ff */
[-C--:B------:R-:W-:Y:S01]  /*5620*/  FMUL R77, R77, R88.reuse ;  /* 0x000000584d4d7220 */ /* 0x080fe20000400000 */
[----:B------:R-:W-:Y:S01]  /*5630*/  F2FP.TF32.F32.PACK_B R9, R9 ;  /* 0x00000009ff09723e */ /* 0x000fe200024050ff */
[-C--:B------:R-:W-:Y:S01]  /*5640*/  FMUL R79, R79, R88.reuse ;  /* 0x000000584f4f7220 */ /* 0x080fe20000400000 */
[----:B------:R-:W-:Y:S01]  /*5650*/  F2FP.TF32.F32.PACK_B R45, R45 ;  /* 0x0000002dff2d723e */ /* 0x000fe200024050ff */
[-C--:B0-----:R-:W-:Y:S01]  /*5660*/  FMUL R13, R48, R88.reuse ;  /* 0x00000058300d7220 */ /* 0x081fe20000400000 */
[C---:B------:R-:W-:Y:S01]  /*5670*/  ISETP.GT.AND P1, PT, R0.reuse, 0x8, P1 ;  /* 0x000000080000780c */ /* 0x040fe20000f24270 */
[----:B------:R0:W-:Y:S01]  /*5680*/  @P0 STG.E desc[UR36][R6.64+0x80], R9 ;  /* 0x0000800906000986 */ /* 0x0001e2000c101924 */
[----:B------:R-:W-:Y:S01]  /*5690*/  ISETP.GT.AND P0, PT, R3, 0x30, PT ;  /* 0x000000300300780c */ /* 0x000fe20003f04270 */
[-C--:B------:R-:W-:Y:S01]  /*56a0*/  FMUL R81, R81, R88.reuse ;  /* 0x0000005851517220 */ /* 0x080fe20000400000 */
[----:B------:R-:W-:Y:S01]  /*56b0*/  F2FP.TF32.F32.PACK_B R47, R47 ;  /* 0x0000002fff2f723e */ /* 0x000fe200024050ff */
[----:B------:R-:W-:Y:S01]  /*56c0*/  @P4 STG.E desc[UR36][R6.64+0x84], R43 ;  /* 0x0000842b06004986 */ /* 0x000fe2000c101924 */
[C---:B------:R-:W-:Y:S01]  /*56d0*/  ISETP.GT.AND P4, PT, R0.reuse, 0x8, P2 ;  /* 0x000000080000780c */ /* 0x040fe20001784270 */
[-C--:B------:R-:W-:Y:S01]  /*56e0*/  FMUL R83, R83, R88.reuse ;  /* 0x0000005853537220 */ /* 0x080fe20000400000 */
[----:B------:R-:W-:Y:S01]  /*56f0*/  ISETP.GT.AND P2, PT, R3, 0x31, PT ;  /* 0x000000310300780c */ /* 0x000fe20003f44270 */
[----:B------:R1:W-:Y:S01]  /*5700*/  @P5 STG.E desc[UR36][R4.64+0xa0], R11 ;  /* 0x0000a00b04005986 */ /* 0x0003e2000c101924 */
[----:B------:R-:W-:Y:S01]  /*5710*/  ISETP.GT.AND P5, PT, R0, RZ, P0 ;  /* 0x000000ff0000720c */ /* 0x000fe200007a4270 */
[-C--:B------:R-:W-:Y:S01]  /*5720*/  FMUL R85, R85, R88.reuse ;  /* 0x0000005855557220 */ /* 0x080fe20000400000 */
[----:B------:R-:W-:Y:S01]  /*5730*/  F2FP.TF32.F32.PACK_B R13, R13 ;  /* 0x0000000dff0d723e */ /* 0x000fe200024050ff */
[-C--:B0-----:R-:W-:Y:S01]  /*5740*/  FMUL R9, R46, R88.reuse ;  /* 0x000000582e097220 */ /* 0x081fe20000400000 */
[----:B------:R-:W-:Y:S01]  /*5750*/  @P3 STG.E desc[UR36][R4.64+0xa4], R45 ;  /* 0x0000a42d04003986 */ /* 0x000fe2000c101924 */
[----:B------:R-:W-:Y:S01]  /*5760*/  ISETP.GT.AND P3, PT, R0, RZ, P2 ;  /* 0x000000ff0000720c */ /* 0x000fe20001764270 */
[----:B------:R-:W-:Y:S01]  /*5770*/  FMUL R87, R87, R88 ;  /* 0x0000005857577220 */ /* 0x000fe20000400000 */
[----:B------:R-:W-:-:S02]  /*5780*/  F2FP.TF32.F32.PACK_B R49, R49 ;  /* 0x00000031ff31723e */ /* 0x000fc400024050ff */
[----:B------:R-:W-:Y:S02]  /*5790*/  F2FP.TF32.F32.PACK_B R9, R9 ;  /* 0x00000009ff09723e */ /* 0x000fe400024050ff */
[----:B------:R-:W-:Y:S01]  /*57a0*/  ISETP.GT.AND P0, PT, R0, 0x8, P0 ;  /* 0x000000080000780c */ /* 0x000fe20000704270 */
[----:B-1----:R-:W-:Y:S01]  /*57b0*/  FMUL R11, R52, R88 ;  /* 0x00000058340b7220 */ /* 0x002fe20000400000 */
[----:B------:R-:W-:Y:S01]  /*57c0*/  F2FP.TF32.F32.PACK_B R51, R51 ;  /* 0x00000033ff33723e */ /* 0x000fe200024050ff */
[----:B------:R0:W-:Y:S01]  /*57d0*/  @P1 STG.E desc[UR36][R6.64+0xa0], R9 ;  /* 0x0000a00906001986 */ /* 0x0001e2000c101924 */
[----:B------:R-:W-:Y:S02]  /*57e0*/  ISETP.GT.AND P1, PT, R3, 0x38, PT ;  /* 0x000000380300780c */ /* 0x000fe40003f24270 */
[----:B------:R-:W-:Y:S01]  /*57f0*/  F2FP.TF32.F32.PACK_B R11, R11 ;  /* 0x0000000bff0b723e */ /* 0x000fe200024050ff */
[----:B------:R-:W-:Y:S01]  /*5800*/  @P4 STG.E desc[UR36][R6.64+0xa4], R47 ;  /* 0x0000a42f06004986 */ /* 0x000fe2000c101924 */
[----:B------:R-:W-:-:S02]  /*5810*/  ISETP.GT.AND P4, PT, R0, 0x8, P2 ;  /* 0x000000080000780c */ /* 0x000fc40001784270 */
[----:B------:R-:W-:Y:S01]  /*5820*/  ISETP.GT.AND P2, PT, R3, 0x39, PT ;  /* 0x000000390300780c */ /* 0x000fe20003f44270 */
[----:B------:R1:W-:Y:S01]  /*5830*/  @P5 STG.E desc[UR36][R4.64+0xc0], R13 ;  /* 0x0000c00d04005986 */ /* 0x0003e2000c101924 */
[----:B------:R-:W-:Y:S02]  /*5840*/  ISETP.GT.AND P5, PT, R0, RZ, P1 ;  /* 0x000000ff0000720c */ /* 0x000fe40000fa4270 */
[----:B------:R-:W-:Y:S01]  /*5850*/  F2FP.TF32.F32.PACK_B R53, R53 ;  /* 0x00000035ff35723e */ /* 0x000fe200024050ff */
[-C--:B0-----:R-:W-:Y:S01]  /*5860*/  FMUL R9, R50, R88.reuse ;  /* 0x0000005832097220 */ /* 0x081fe20000400000 */
[----:B------:R-:W-:Y:S01]  /*5870*/  @P3 STG.E desc[UR36][R4.64+0xc4], R49 ;  /* 0x0000c43104003986 */ /* 0x000fe2000c101924 */
[C---:B------:R-:W-:Y:S02]  /*5880*/  ISETP.GT.AND P3, PT, R0.reuse, RZ, P2 ;  /* 0x000000ff0000720c */ /* 0x040fe40001764270 */
[----:B------:R-:W-:Y:S02]  /*5890*/  ISETP.GT.AND P1, PT, R0, 0x8, P1 ;  /* 0x000000080000780c */ /* 0x000fe40000f24270 */
[----:B------:R-:W-:Y:S01]  /*58a0*/  F2FP.TF32.F32.PACK_B R9, R9 ;  /* 0x00000009ff09723e */ /* 0x000fe200024050ff */
[----:B-1----:R-:W-:Y:S01]  /*58b0*/  FMUL R13, R56, R88 ;  /* 0x00000058380d7220 */ /* 0x002fe20000400000 */
[----:B------:R-:W-:-:S03]  /*58c0*/  F2FP.TF32.F32.PACK_B R55, R55 ;  /* 0x00000037ff37723e */ /* 0x000fc600024050ff */
[----:B------:R0:W-:Y:S01]  /*58d0*/  @P0 STG.E desc[UR36][R6.64+0xc0], R9 ;  /* 0x0000c00906000986 */ /* 0x0001e2000c101924 */
[C---:B------:R-:W-:Y:S02]  /*58e0*/  ISETP.GT.AND P0, PT, R3.reuse, 0x40, PT ;  /* 0x000000400300780c */ /* 0x040fe40003f04270 */
[----:B------:R-:W-:Y:S01]  /*58f0*/  F2FP.TF32.F32.PACK_B R13, R13 ;  /* 0x0000000dff0d723e */ /* 0x000fe200024050ff */
[----:B------:R-:W-:Y:S01]  /*5900*/  @P4 STG.E desc[UR36][R6.64+0xc4], R51 ;  /* 0x0000c43306004986 */ /* 0x000fe2000c101924 */
[C---:B------:R-:W-:Y:S02]  /*5910*/  ISETP.GT.AND P4, PT, R0.reuse, 0x8, P2 ;  /* 0x000000080000780c */ /* 0x040fe40001784270 */
[----:B------:R-:W-:Y:S01]  /*5920*/  ISETP.GT.AND P2, PT, R3, 0x41, PT ;  /* 0x000000410300780c */ /* 0x000fe20003f44270 */
[----:B------:R1:W-:Y:S01]  /*5930*/  @P5 STG.E desc[UR36][R4.64+0xe0], R11 ;  /* 0x0000e00b04005986 */ /* 0x0003e2000c101924 */
[----:B------:R-:W-:Y:S02]  /*5940*/  ISETP.GT.AND P5, PT, R0, RZ, P0 ;  /* 0x000000ff0000720c */ /* 0x000fe400007a4270 */
[----:B------:R-:W-:Y:S01]  /*5950*/  F2FP.TF32.F32.PACK_B R57, R57 ;  /* 0x00000039ff39723e */ /* 0x000fe200024050ff */
[----:B0-----:R-:W-:Y:S01]  /*5960*/  FMUL R9, R54, R88 ;  /* 0x0000005836097220 */ /* 0x001fe20000400000 */
[----:B------:R-:W-:Y:S01]  /*5970*/  @P3 STG.E desc[UR36][R4.64+0xe4], R53 ;  /* 0x0000e43504003986 */ /* 0x000fe2000c101924 */
[----:B------:R-:W-:-:S02]  /*5980*/  ISETP.GT.AND P3, PT, R0, RZ, P2 ;  /* 0x000000ff0000720c */ /* 0x000fc40001764270 */
        /* <DEDUP_REMOVED lines=61> */
[----:B------:R-:W-:Y:S01]  /*5d60*/  @P3 STG.E desc[UR36][R4.64+0x164], R69 ;  /* 0x0001644504003986 */ /* 0x000fe2000c101924 */
[----:B0-----:R-:W-:Y:S01]  /*5d70*/  FMUL R9, R70, R88 ;  /* 0x0000005846097220 */ /* 0x001fe20000400000 */
[----:B------:R-:W-:-:S02]  /*5d80*/  ISETP.GT.AND P3, PT, R0, RZ, P2 ;  /* 0x000000ff0000720c */ /* 0x000fc40001764270 */
[----:B------:R-:W-:Y:S02]  /*5d90*/  ISETP.GT.AND P0, PT, R0, 0x8, P0 ;  /* 0x000000080000780c */ /* 0x000fe40000704270 */
[----:B------:R-:W-:Y:S01]  /*5da0*/  F2FP.TF32.F32.PACK_B R9, R9 ;  /* 0x00000009ff09723e */ /* 0x000fe200024050ff */
[----:B-1----:R-:W-:Y:S01]  /*5db0*/  FMUL R11, R76, R88 ;  /* 0x000000584c0b7220 */ /* 0x002fe20000400000 */
[----:B------:R-:W-:-:S03]  /*5dc0*/  F2FP.TF32.F32.PACK_B R75, R75 ;  /* 0x0000004bff4b723e */ /* 0x000fc600024050ff */
[----:B------:R0:W-:Y:S01]  /*5dd0*/  @P1 STG.E desc[UR36][R6.64+0x160], R9 ;  /* 0x0001600906001986 */ /* 0x0001e2000c101924 */
[----:B------:R-:W-:Y:S02]  /*5de0*/  F2FP.TF32.F32.PACK_B R77, R77 ;  /* 0x0000004dff4d723e */ /* 0x000fe400024050ff */
[----:B------:R-:W-:Y:S01]  /*5df0*/  F2FP.TF32.F32.PACK_B R11, R11 ;  /* 0x0000000bff0b723e */ /* 0x000fe200024050ff */
[----:B------:R-:W-:Y:S01]  /*5e00*/  @P4 STG.E desc[UR36][R6.64+0x164], R71 ;  /* 0x0001644706004986 */ /* 0x000fe2000c101924 */
[C---:B------:R-:W-:Y:S02]  /*5e10*/  ISETP.GT.AND P4, PT, R3.reuse, 0x68, PT ;  /* 0x000000680300780c */ /* 0x040fe40003f84270 */
[----:B------:R-:W-:Y:S01]  /*5e20*/  F2FP.TF32.F32.PACK_B R79, R79 ;  /* 0x0000004fff4f723e */ /* 0x000fe200024050ff */
[----:B------:R1:W-:Y:S01]  /*5e30*/  @P5 STG.E desc[UR36][R4.64+0x180], R13 ;  /* 0x0001800d04005986 */ /* 0x0003e2000c101924 */
[----:B------:R-:W-:Y:S02]  /*5e40*/  ISETP.GT.AND P5, PT, R3, 0x69, PT ;  /* 0x000000690300780c */ /* 0x000fe40003fa4270 */
[----:B------:R-:W-:Y:S01]  /*5e50*/  F2FP.TF32.F32.PACK_B R81, R81 ;  /* 0x00000051ff51723e */ /* 0x000fe200024050ff */
[----:B------:R-:W-:Y:S01]  /*5e60*/  @P3 STG.E desc[UR36][R4.64+0x184], R73 ;  /* 0x0001844904003986 */ /* 0x000fe2000c101924 */
[----:B------:R-:W-:Y:S01]  /*5e70*/  ISETP.GT.AND P3, PT, R0, 0x8, P2 ;  /* 0x000000080000780c */ /* 0x000fe20001764270 */
[----:B0-----:R-:W-:Y:S01]  /*5e80*/  FMUL R9, R74, R88 ;  /* 0x000000584a097220 */ /* 0x001fe20000400000 */
[----:B------:R-:W-:-:S02]  /*5e90*/  ISETP.GT.AND P2, PT, R0, RZ, P4 ;  /* 0x000000ff0000720c */ /* 0x000fc40002744270 */
[C---:B------:R-:W-:Y:S02]  /*5ea0*/  ISETP.GT.AND P1, PT, R0.reuse, RZ, P5 ;  /* 0x000000ff0000720c */ /* 0x040fe40002f24270 */
[----:B------:R-:W-:Y:S01]  /*5eb0*/  ISETP.GT.AND P4, PT, R0, 0x8, P4 ;  /* 0x000000080000780c */ /* 0x000fe20002784270 */
[----:B-1----:R-:W-:Y:S01]  /*5ec0*/  FMUL R13, R78, R88 ;  /* 0x000000584e0d7220 */ /* 0x002fe20000400000 */
[----:B------:R-:W-:Y:S02]  /*5ed0*/  ISETP.GT.AND P5, PT, R0, 0x8, P5 ;  /* 0x000000080000780c */ /* 0x000fe40002fa4270 */
[----:B------:R-:W-:Y:S02]  /*5ee0*/  F2FP.TF32.F32.PACK_B R9, R9 ;  /* 0x00000009ff09723e */ /* 0x000fe400024050ff */
[----:B------:R-:W-:Y:S02]  /*5ef0*/  F2FP.TF32.F32.PACK_B R13, R13 ;  /* 0x0000000dff0d723e */ /* 0x000fe400024050ff */
[----:B------:R-:W-:Y:S01]  /*5f00*/  F2FP.TF32.F32.PACK_B R83, R83 ;  /* 0x00000053ff53723e */ /* 0x000fe200024050ff */
[----:B------:R0:W-:Y:S01]  /*5f10*/  @P0 STG.E desc[UR36][R6.64+0x180], R9 ;  /* 0x0001800906000986 */ /* 0x0001e2000c101924 */
[----:B------:R-:W-:-:S02]  /*5f20*/  ISETP.GT.AND P0, PT, R3, 0x79, PT ;  /* 0x000000790300780c */ /* 0x000fc40003f04270 */
[----:B------:R-:W-:Y:S01]  /*5f30*/  F2FP.TF32.F32.PACK_B R85, R85 ;  /* 0x00000055ff55723e */ /* 0x000fe200024050ff */
[----:B------:R-:W-:Y:S01]  /*5f40*/  @P3 STG.E desc[UR36][R6.64+0x184], R75 ;  /* 0x0001844b06003986 */ /* 0x000fe2000c101924 */
[C---:B------:R-:W-:Y:S02]  /*5f50*/  ISETP.GT.AND P3, PT, R3.reuse, 0x70, PT ;  /* 0x000000700300780c */ /* 0x040fe40003f64270 */
[----:B------:R-:W-:Y:S01]  /*5f60*/  F2FP.TF32.F32.PACK_B R87, R87 ;  /* 0x00000057ff57723e */ /* 0x000fe200024050ff */
[----:B------:R1:W-:Y:S01]  /*5f70*/  @P2 STG.E desc[UR36][R4.64+0x1a0], R11 ;  /* 0x0001a00b04002986 */ /* 0x0003e2000c101924 */
[----:B------:R-:W-:-:S03]  /*5f80*/  ISETP.GT.AND P2, PT, R3, 0x71, PT ;  /* 0x000000710300780c */ /* 0x000fc60003f44270 */
[----:B------:R-:W-:Y:S01]  /*5f90*/  @P1 STG.E desc[UR36][R4.64+0x1a4], R77 ;  /* 0x0001a44d04001986 */ /* 0x000fe2000c101924 */
[----:B------:R-:W-:Y:S01]  /*5fa0*/  ISETP.GT.AND P1, PT, R3, 0x78, PT ;  /* 0x000000780300780c */ /* 0x000fe20003f24270 */
[-C--:B------:R-:W-:Y:S01]  /*5fb0*/  FMUL R3, R80, R88.reuse ;  /* 0x0000005850037220 */ /* 0x080fe20000400000 */
[-C--:B0-----:R-:W-:Y:S01]  /*5fc0*/  FMUL R9, R82, R88.reuse ;  /* 0x0000005852097220 */ /* 0x081fe20000400000 */
[----:B------:R0:W-:Y:S01]  /*5fd0*/  @P4 STG.E desc[UR36][R6.64+0x1a0], R13 ;  /* 0x0001a00d06004986 */ /* 0x0001e2000c101924 */
[C---:B------:R-:W-:Y:S02]  /*5fe0*/  ISETP.GT.AND P4, PT, R0.reuse, RZ, P3 ;  /* 0x000000ff0000720c */ /* 0x040fe40001f84270 */
[----:B------:R-:W-:Y:S01]  /*5ff0*/  F2FP.TF32.F32.PACK_B R3, R3 ;  /* 0x00000003ff03723e */ /* 0x000fe200024050ff */
[----:B------:R-:W-:Y:S01]  /*6000*/  @P5 STG.E desc[UR36][R6.64+0x1a4], R79 ;  /* 0x0001a44f06005986 */ /* 0x000fe2000c101924 */
[----:B------:R-:W-:Y:S01]  /*6010*/  ISETP.GT.AND P5, PT, R0, RZ, P2 ;  /* 0x000000ff0000720c */ /* 0x000fe200017a4270 */
[----:B-1----:R-:W-:Y:S01]  /*6020*/  FMUL R11, R84, R88 ;  /* 0x00000058540b7220 */ /* 0x002fe20000400000 */
[----:B------:R-:W-:-:S02]  /*6030*/  ISETP.GT.AND P3, PT, R0, 0x8, P3 ;  /* 0x000000080000780c */ /* 0x000fc40001f64270 */
[----:B------:R-:W-:Y:S02]  /*6040*/  ISETP.GT.AND P2, PT, R0, 0x8, P2 ;  /* 0x000000080000780c */ /* 0x000fe40001744270 */
[----:B------:R-:W-:Y:S01]  /*6050*/  F2FP.TF32.F32.PACK_B R9, R9 ;  /* 0x00000009ff09723e */ /* 0x000fe200024050ff */
[----:B0-----:R-:W-:Y:S01]  /*6060*/  FMUL R13, R86, R88 ;  /* 0x00000058560d7220 */ /* 0x001fe20000400000 */
[----:B------:R-:W-:Y:S01]  /*6070*/  F2FP.TF32.F32.PACK_B R11, R11 ;  /* 0x0000000bff0b723e */ /* 0x000fe200024050ff */
[----:B------:R-:W-:Y:S01]  /*6080*/  @P4 STG.E desc[UR36][R4.64+0x1c0], R3 ;  /* 0x0001c00304004986 */ /* 0x000fe2000c101924 */
[C---:B------:R-:W-:Y:S02]  /*6090*/  ISETP.GT.AND P4, PT, R0.reuse, RZ, P1 ;  /* 0x000000ff0000720c */ /* 0x040fe40000f84270 */
[C---:B------:R-:W-:Y:S01]  /*60a0*/  ISETP.GT.AND P1, PT, R0.reuse, 0x8, P1 ;  /* 0x000000080000780c */ /* 0x040fe20000f24270 */
[----:B------:R-:W-:Y:S01]  /*60b0*/  @P5 STG.E desc[UR36][R4.64+0x1c4], R81 ;  /* 0x0001c45104005986 */ /* 0x000fe2000c101924 */
[----:B------:R-:W-:-:S02]  /*60c0*/  ISETP.GT.AND P5, PT, R0, RZ, P0 ;  /* 0x000000ff0000720c */ /* 0x000fc400007a4270 */
[----:B------:R-:W-:Y:S01]  /*60d0*/  ISETP.GT.AND P0, PT, R0, 0x8, P0 ;  /* 0x000000080000780c */ /* 0x000fe20000704270 */
[----:B------:R-:W-:Y:S01]  /*60e0*/  @P3 STG.E desc[UR36][R6.64+0x1c0], R9 ;  /* 0x0001c00906003986 */ /* 0x000fe2000c101924 */
[----:B------:R-:W-:-:S03]  /*60f0*/  F2FP.TF32.F32.PACK_B R13, R13 ;  /* 0x0000000dff0d723e */ /* 0x000fc600024050ff */
[----:B------:R-:W-:Y:S04]  /*6100*/  @P2 STG.E desc[UR36][R6.64+0x1c4], R83 ;  /* 0x0001c45306002986 */ /* 0x000fe8000c101924 */
[----:B------:R-:W-:Y:S04]  /*6110*/  @P4 STG.E desc[UR36][R4.64+0x1e0], R11 ;  /* 0x0001e00b04004986 */ /* 0x000fe8000c101924 */
[----:B------:R0:W-:Y:S02]  /*6120*/  @P5 STG.E desc[UR36][R4.64+0x1e4], R85 ;  /* 0x0001e45504005986 */ /* 0x0001e4000c101924 */
[----:B0-----:R-:W-:-:S02]  /*6130*/  @P1 IMAD.MOV.U32 R4, RZ, RZ, R6 ;  /* 0x000000ffff041224 */ /* 0x001fc400078e0006 */
[----:B------:R-:W-:-:S05]  /*6140*/  @P1 IMAD.MOV.U32 R5, RZ, RZ, R7 ;  /* 0x000000ffff051224 */ /* 0x000fca00078e0007 */
[----:B------:R0:W-:Y:S04]  /*6150*/  @P1 STG.E desc[UR36][R4.64+0x1e0], R13 ;  /* 0x0001e00d04001986 */ /* 0x0001e8000c101924 */
[----:B------:R0:W-:Y:S02]  /*6160*/  @P0 STG.E desc[UR36][R6.64+0x1e4], R87 ;  /* 0x0001e45706000986 */ /* 0x0001e4000c101924 */
.L_x_159:
[----:B------:R-:W-:Y:S05]  /*6170*/  BSYNC B0 ;  /* 0x0000000000007941 */ /* 0x000fea0003800000 */
.L_x_33:
[----:B0-----:R-:W2:Y:S01]  /*6180*/  LDL.64 R4, [R1] ;  /* 0x0000000001047983 */ /* 0x001ea20000100a00 */
[----:B------:R-:W-:Y:S01]  /*6190*/  ULDC.64 UR4, c[0x0][0x650] ;  /* 0x0001940000047ab9 */ /* 0x000fe20000000a00 */
[----:B------:R-:W-:Y:S02]  /*61a0*/  IMAD.U32 R0, RZ, RZ, UR44 ;  /* 0x0000002cff007e24 */ /* 0x000fe4000f8e00ff */
[----:B------:R-:W-:Y:S02]  /*61b0*/  IMAD.MOV.U32 R22, RZ, RZ, -0x1 ;  /* 0xffffffffff167424 */ /* 0x000fe400078e00ff */
[----:B------:R0:W-:Y:S01]  /*61c0*/  SYNCS.ARRIVE.TRANS64.A1T0 RZ, [R0+UR46], RZ ;  /* 0x000000ff00ff79a7 */ /* 0x0001e2000810002e */
[----:B-----5:R-:W-:Y:S02]  /*61d0*/  IMAD.MOV.U32 R18, RZ, RZ, -0x1 ;  /* 0xffffffffff127424 */ /* 0x020fe400078e00ff */
[----:B------:R-:W-:Y:S01]  /*61e0*/  IMAD.MOV.U32 R19, RZ, RZ, -0x1 ;  /* 0xffffffffff137424 */ /* 0x000fe200078e00ff */
[----:B0-----:R-:W-:-:S02]  /*61f0*/  PRMT R0, RZ, 0x7610, R0 ;  /* 0x00007610ff007816 */ /* 0x001fc40000000000 */
[----:B--2---:R-:W-:-:S05]  /*6200*/  LEA R16, P0, R4, R16, 0x1 ;  /* 0x0000001004107211 */ /* 0x004fca00078008ff */
[----:B------:R-:W-:Y:S01]  /*6210*/  IMAD.X R17, R98, 0x1, R17, P0 ;  /* 0x0000000162117824 */ /* 0x000fe200000e0611 */
[----:B------:R-:W-:-:S04]  /*6220*/  ISETP.GE.U32.AND P0, PT, R16, UR4, PT ;  /* 0x0000000410007c0c */ /* 0x000fc8000bf06070 */
[----:B------:R-:W-:-:S13]  /*6230*/  ISETP.GE.U32.AND.EX P0, PT, R17, UR5, PT, P0 ;  /* 0x0000000511007c0c */ /* 0x000fda000bf06100 */
[----:B------:R-:W-:Y:S05]  /*6240*/  @P0 BRA `(.L_x_160) ;  /* 0x00000004004c0947 */ /* 0x000fea0003800000 */
[----:B----4-:R-:W0:Y:S01]  /*6250*/  LDC.64 R10, c[0x0][0x628] ;  /* 0x00018a00ff0a7b82 */ /* 0x010e220000000a00 */
[----:B------:R-:W2:Y:S01]  /*6260*/  S2R R12, SR_CTAID.X ;  /* 0x00000000000c7919 */ /* 0x000ea20000002500 */
[----:B------:R-:W-:Y:S02]  /*6270*/  IMAD.MOV.U32 R8, RZ, RZ, R16 ;  /* 0x000000ffff087224 */ /* 0x000fe400078e0010 */
[----:B------:R-:W-:Y:S01]  /*6280*/  IMAD.MOV.U32 R9, RZ, RZ, R17 ;  /* 0x000000ffff097224 */ /* 0x000fe200078e0011 */
[----:B------:R-:W4:Y:S03]  /*6290*/  S2R R18, SR_CTAID.Y ;  /* 0x0000000000127919 */ /* 0x000f260000002600 */
[----:B------:R-:W1:Y:S08]  /*62a0*/  LDC R0, c[0x0][0x630] ;  /* 0x00018c00ff007b82 */ /* 0x000e700000000800 */
[----:B------:R-:W1:Y:S01]  /*62b0*/  LDC.64 R14, c[0x0][0x620] ;  /* 0x00018800ff0e7b82 */ /* 0x000e620000000a00 */
[----:B0-----:R-:W-:-:S04]  /*62c0*/  ISETP.NE.U32.AND P0, PT, R10, RZ, PT ;  /* 0x000000ff0a00720c */ /* 0x001fc80003f05070 */
[----:B------:R-:W-:-:S13]  /*62d0*/  ISETP.NE.AND.EX P0, PT, R11, RZ, PT, P0 ;  /* 0x000000ff0b00720c */ /* 0x000fda0003f05300 */
[----:B-12-4-:R-:W-:Y:S05]  /*62e0*/  @!P0 BRA `(.L_x_161) ;  /* 0x0000000000288947 */ /* 0x016fea0003800000 */
[----:B------:R-:W0:Y:S02]  /*62f0*/  LDC R3, c[0x0][0x634] ;  /* 0x00018d00ff037b82 */ /* 0x000e240000000800 */
[----:B0-----:R-:W-:-:S05]  /*6300*/  IADD3 R3, P0, R16, R3, RZ ;  /* 0x0000000310037210 */ /* 0x001fca0007f1e0ff */
[----:B------:R-:W-:-:S04]  /*6310*/  IMAD.X R13, RZ, RZ, R17, P0 ;  /* 0x000000ffff0d7224 */ /* 0x000fc800000e0611 */
[----:B------:R-:W-:-:S04]  /*6320*/  IMAD.WIDE.U32 R4, R13, R10, RZ ;  /* 0x0000000a0d047225 */ /* 0x000fc800078e00ff */
[----:B---3--:R-:W-:-:S04]  /*6330*/  IMAD.WIDE.U32 R6, P0, R3, R11, R4 ;  /* 0x0000000b03067225 */ /* 0x008fc80007800004 */
[----:B------:R-:W-:-:S04]  /*6340*/  IMAD.WIDE.U32 R4, R3, R10, RZ ;  /* 0x0000000a03047225 */ /* 0x000fc800078e00ff */
[----:B------:R-:W-:Y:S01]  /*6350*/  IMAD.X R9, RZ, RZ, RZ, P0 ;  /* 0x000000ffff097224 */ /* 0x000fe200000e06ff */
[----:B------:R-:W-:Y:S01]  /*6360*/  IADD3 RZ, P0, R5, R6, RZ ;  /* 0x0000000605ff7210 */ /* 0x000fe20007f1e0ff */
[----:B------:R-:W-:-:S04]  /*6370*/  IMAD.MOV.U32 R8, RZ, RZ, R7 ;  /* 0x000000ffff087224 */ /* 0x000fc800078e0007 */
[----:B------:R-:W-:-:S08]  /*6380*/  IMAD.WIDE.U32.X R8, R13, R11, R8, P0 ;  /* 0x0000000b0d087225 */ /* 0x000fd000000e0408 */
.L_x_161:
[-CC-:B------:R-:W-:Y:S01]  /*6390*/  SHF.R.U64 R19, R8, R0.reuse, R9.reuse ;  /* 0x0000000008137219 */ /* 0x180fe20000001209 */
[----:B------:R-:W0:Y:S01]  /*63a0*/  LDC.64 R24, c[0x0][0x640] ;  /* 0x00019000ff187b82 */ /* 0x000e220000000a00 */
[----:B------:R-:W-:Y:S01]  /*63b0*/  SHF.R.U32.HI R0, RZ, R0, R9 ;  /* 0x00000000ff007219 */ /* 0x000fe20000011609 */
[----:B------:R-:W-:Y:S01]  /*63c0*/  ULDC UR4, c[0x0][0x150] ;  /* 0x0000540000047ab9 */ /* 0x000fe20000000800 */
[----:B------:R-:W-:Y:S02]  /*63d0*/  IADD3 R3, P0, RZ, -R19, RZ ;  /* 0x80000013ff037210 */ /* 0x000fe40007f1e0ff */
[----:B---3--:R-:W-:-:S03]  /*63e0*/  I2FP.F32.U32 R7, R12 ;  /* 0x0000000c00077245 */ /* 0x008fc60000201000 */
[----:B------:R-:W1:Y:S01]  /*63f0*/  LDC R6, c[0x0][0x618] ;  /* 0x00018600ff067b82 */ /* 0x000e620000000800 */
[----:B------:R-:W-:Y:S02]  /*6400*/  IMAD.X R5, RZ, RZ, ~R0, P0 ;  /* 0x000000ffff057224 */ /* 0x000fe400000e0e00 */
[----:B------:R-:W-:Y:S01]  /*6410*/  FMUL R7, R7, UR4 ;  /* 0x0000000407077c20 */ /* 0x000fe20008400000 */
[----:B------:R-:W-:Y:S01]  /*6420*/  ULDC UR4, c[0x0][0x154] ;  /* 0x0000550000047ab9 */ /* 0x000fe20000000800 */
[-C--:B------:R-:W-:Y:S02]  /*6430*/  IMAD R0, R5, R14.reuse, RZ ;  /* 0x0000000e05007224 */ /* 0x080fe400078e02ff */
[C---:B------:R-:W-:Y:S01]  /*6440*/  IMAD.WIDE.U32 R4, R3.reuse, R14, R16 ;  /* 0x0000000e03047225 */ /* 0x040fe200078e0010 */
[----:B------:R-:W2:Y:S01]  /*6450*/  LDC R8, c[0x0][0x608] ;  /* 0x00018200ff087b82 */ /* 0x000ea20000000800 */
[----:B------:R-:W3:Y:S02]  /*6460*/  F2I.U32.TRUNC.NTZ R7, R7 ;  /* 0x0000000700077305 */ /* 0x000ee4000020f000 */
[----:B------:R-:W-:Y:S01]  /*6470*/  IMAD R3, R3, R15, R0 ;  /* 0x0000000f03037224 */ /* 0x000fe200078e0200 */
[----:B------:R-:W-:-:S03]  /*6480*/  I2FP.F32.U32 R0, R18 ;  /* 0x0000001200007245 */ /* 0x000fc60000201000 */
[----:B------:R-:W-:Y:S01]  /*6490*/  IMAD.IADD R3, R5, 0x1, R3 ;  /* 0x0000000105037824 */ /* 0x000fe200078e0203 */
[----:B------:R-:W4:Y:S01]  /*64a0*/  LDC R11, c[0x0][0x658] ;  /* 0x00019600ff0b7b82 */ /* 0x000f220000000800 */
[----:B0-----:R-:W-:-:S04]  /*64b0*/  ISETP.NE.U32.AND P0, PT, R24, RZ, PT ;  /* 0x000000ff1800720c */ /* 0x001fc80003f05070 */
[----:B------:R-:W-:-:S03]  /*64c0*/  ISETP.NE.AND.EX P0, PT, R25, RZ, PT, P0 ;  /* 0x000000ff1900720c */ /* 0x000fc60003f05300 */
[----:B------:R-:W0:Y:S01]  /*64d0*/  LDC R9, c[0x0][0x144] ;  /* 0x00005100ff097b82 */ /* 0x000e220000000800 */
[-C--:B-1----:R-:W-:Y:S01]  /*64e0*/  SHF.R.U64 R10, R4, R6.reuse, R3 ;  /* 0x00000006040a7219 */ /* 0x082fe20000001203 */
[----:B---3--:R-:W-:Y:S01]  /*64f0*/  IMAD.MOV R7, RZ, RZ, -R7 ;  /* 0x000000ffff077224 */ /* 0x008fe200078e0a07 */
[----:B------:R-:W-:Y:S01]  /*6500*/  SHF.R.U32.HI R3, RZ, R6, R3 ;  /* 0x00000006ff037219 */ /* 0x000fe20000011603 */
[----:B------:R-:W-:-:S04]  /*6510*/  FMUL R6, R0, UR4 ;  /* 0x0000000400067c20 */ /* 0x000fc80008400000 */
[----:B------:R-:W1:Y:S01]  /*6520*/  LDC R21, c[0x0][0x148] ;  /* 0x00005200ff157b82 */ /* 0x000e620000000800 */
[----:B------:R3:W0:Y:S01]  /*6530*/  F2I.U32.TRUNC.NTZ R14, R6 ;  /* 0x00000006000e7305 */ /* 0x000622000020f000 */
[-CC-:B--2---:R-:W-:Y:S02]  /*6540*/  SHF.R.U64 R13, R10, R8.reuse, R3.reuse ;  /* 0x000000080a0d7219 */ /* 0x184fe40000001203 */
[----:B------:R-:W-:-:S04]  /*6550*/  SHF.R.U32.HI R0, RZ, R8, R3 ;  /* 0x00000008ff007219 */ /* 0x000fc80000011603 */
[----:B------:R-:W2:Y:S01]  /*6560*/  LDC R20, c[0x0][0x648] ;  /* 0x00019200ff147b82 */ /* 0x000ea20000000800 */
[-CC-:B----4-:R-:W-:Y:S02]  /*6570*/  SHF.R.U64 R15, R13, R11.reuse, R0.reuse ;  /* 0x0000000b0d0f7219 */ /* 0x190fe40000001200 */
[----:B------:R-:W-:-:S03]  /*6580*/  SHF.R.U32.HI R5, RZ, R11, R0 ;  /* 0x0000000bff057219 */ /* 0x000fc60000011600 */
[----:B------:R-:W-:Y:S02]  /*6590*/  IMAD.MOV.U32 R4, RZ, RZ, R15 ;  /* 0x000000ffff047224 */ /* 0x000fe400078e000f */
[----:B------:R-:W4:Y:S01]  /*65a0*/  LDC R26, c[0x0][0x638] ;  /* 0x00018e00ff1a7b82 */ /* 0x000f220000000800 */
[----:B0-----:R-:W-:-:S07]  /*65b0*/  IMAD R22, R9, R7, R12 ;  /* 0x0000000709167224 */ /* 0x001fce00078e020c */
[----:B------:R-:W0:Y:S08]  /*65c0*/  LDC R27, c[0x0][0x610] ;  /* 0x00018400ff1b7b82 */ /* 0x000e300000000800 */
[----:B------:R-:W0:Y:S01]  /*65d0*/  LDC R28, c[0x0][0x600] ;  /* 0x00018000ff1c7b82 */ /* 0x000e220000000800 */
[----:B-123--:R-:W-:Y:S05]  /*65e0*/  @!P0 BRA `(.L_x_162) ;  /* 0x0000000000288947 */ /* 0x00efea0003800000 */
[----:B------:R-:W1:Y:S02]  /*65f0*/  LDC R0, c[0x0][0x64c] ;  /* 0x00019300ff007b82 */ /* 0x000e640000000800 */
[----:B-1----:R-:W-:-:S05]  /*6600*/  IADD3 R3, P0, R15, R0, RZ ;  /* 0x000000000f037210 */ /* 0x002fca0007f1e0ff */
        /* <DEDUP_REMOVED lines=8> */
.L_x_162:
[----:B------:R-:W-:Y:S01]  /*6690*/  ISETP.NE.AND P0, PT, R2, 0x1, PT ;  /* 0x000000010200780c */ /* 0x000fe20003f05270 */
[----:B------:R-:W-:Y:S01]  /*66a0*/  IMAD.MOV R14, RZ, RZ, -R14 ;  /* 0x000000ffff0e7224 */ /* 0x000fe200078e0a0e */
[----:B------:R-:W-:Y:S02]  /*66b0*/  SHF.R.U64 R0, R4, R20, R5 ;  /* 0x0000001404007219 */ /* 0x000fe40000001205 */
[----:B------:R-:W-:Y:S02]  /*66c0*/  LOP3.LUT R3, R13, R100, RZ, 0xc0, !PT ;  /* 0x000000640d037212 */ /* 0x000fe400078ec0ff */
[----:B------:R-:W-:Y:S01]  /*66d0*/  LOP3.LUT R5, R10, R99, RZ, 0xc0, !PT ;  /* 0x000000630a057212 */ /* 0x000fe200078ec0ff */
[----:B------:R-:W-:Y:S02]  /*66e0*/  IMAD.MOV R4, RZ, RZ, -R0 ;  /* 0x000000ffff047224 */ /* 0x000fe400078e0a00 */
[----:B------:R-:W-:Y:S02]  /*66f0*/  IMAD R3, R96, R0, R3 ;  /* 0x0000000060037224 */ /* 0x000fe400078e0203 */
[----:B----4-:R-:W-:-:S02]  /*6700*/  IMAD R0, R4, R26, R15 ;  /* 0x0000001a04007224 */ /* 0x010fc400078e020f */
[----:B------:R-:W-:Y:S02]  /*6710*/  @P0 IMAD R22, R21, R14, R18 ;  /* 0x0000000e15160224 */ /* 0x000fe400078e0212 */
[----:B------:R-:W-:Y:S02]  /*6720*/  IMAD.MOV.U32 R4, RZ, RZ, 0x1 ;  /* 0x00000001ff047424 */ /* 0x000fe400078e00ff */
[----:B0-----:R-:W-:Y:S02]  /*6730*/  IMAD R22, R3, R27, R22 ;  /* 0x0000001b03167224 */ /* 0x001fe400078e0216 */
[----:B------:R-:W-:Y:S01]  /*6740*/  IMAD R3, R0, R28, R5 ;  /* 0x0000001c00037224 */ /* 0x000fe200078e0205 */
[----:B------:R-:W-:-:S04]  /*6750*/  PRMT R0, R4, 0x7610, R0 ;  /* 0x0000761004007816 */ /* 0x000fc80000000000 */
[----:B------:R-:W-:Y:S02]  /*6760*/  SEL R18, R3, R22, !P0 ;  /* 0x0000001603127207 */ /* 0x000fe40004000000 */
[----:B------:R-:W-:-:S07]  /*6770*/  SEL R22, R22, R3, !P0 ;  /* 0x0000000316167207 */ /* 0x000fce0004000000 */
.L_x_160:
[----:B------:R-:W-:Y:S01]  /*6780*/  LOP3.LUT P0, RZ, R0, 0xff, RZ, 0xc0, !PT ;  /* 0x000000ff00ff7812 */ /* 0x000fe2000780c0ff */
[----:B------:R-:W-:Y:S01]  /*6790*/  UIMAD.WIDE.U32 UR4, UR38, 0x38e38e39, URZ ;  /* 0x38e38e39260478a5 */ /* 0x000fe2000f8e003f */
[----:B------:R-:W-:-:S03]  /*67a0*/  LOP3.LUT R103, R103, 0x1, RZ, 0x3c, !PT ;  /* 0x0000000167677812 */ /* 0x000fc600078e3cff */
[----:B------:R-:W-:-:S04]  /*67b0*/  USHF.R.U32.HI UR4, URZ, 0x1, UR5 ;  /* 0x000000013f047899 */ /* 0x000fc80008011605 */
[----:B------:R-:W-:-:S04]  /*67c0*/  UIMAD UR38, UR4, -0x9, UR38 ;  /* 0xfffffff7042678a4 */ /* 0x000fc8000f8e0226 */
[----:B------:R-:W-:Y:S08]  /*67d0*/  @P0 BRA `(.L_x_163) ;  /* 0xffffffac00840947 */ /* 0x000ff0000383ffff */
[----:B------:R-:W-:Y:S05]  /*67e0*/  EXIT ;  /* 0x000000000000794d */ /* 0x000fea0003800000 */
.L_x_14:
[----:B------:R-:W-:-:S08]  /*67f0*/  ISETP.NE.AND P0, PT, R14, RZ, PT ;  /* 0x000000ff0e00720c */ /* 0x000fd00003f05270 */
[----:B0-----:R-:W0:-:S00]  /*6800*/  USETMAXREG.DEALLOC.CTAPOOL 0x28 ;  /* 0x00000028000079c8 */ /* 0x001e0000080e0500 */
[----:B------:R-:W-:Y:S05]  /*6810*/  @P0 EXIT ;  /* 0x000000000000094d */ /* 0x000fea0003800000 */
[----:B0-----:R-:W-:Y:S01]  /*6820*/  LOP3.LUT P0, RZ, R3, 0xff, RZ, 0xc0, !PT ;  /* 0x000000ff03ff7812 */ /* 0x001fe2000780c0ff */
[----:B------:R-:W-:Y:S02]  /*6830*/  IMAD.MOV.U32 R3, RZ, RZ, 0x1 ;  /* 0x00000001ff037424 */ /* 0x000fe400078e00ff */
[----:B------:R-:W-:-:S10]  /*6840*/  IMAD.MOV.U32 R8, RZ, RZ, RZ ;  /* 0x000000ffff087224 */ /* 0x000fd400078e00ff */
[----:B------:R-:W-:Y:S05]  /*6850*/  @!P0 BRA `(.L_x_164) ;  /* 0x0000000c000c8947 */ /* 0x000fea0003800000 */
[----:B------:R-:W-:Y:S01]  /*6860*/  LOP3.LUT P0, RZ, R4, 0x1f, RZ, 0xc0, !PT ;  /* 0x0000001f04ff7812 */ /* 0x000fe2000780c0ff */
[----:B------:R-:W-:Y:S01]  /*6870*/  ULDC UR5, c[0x0][0x658] ;  /* 0x0001960000057ab9 */ /* 0x000fe20000000800 */
[----:B------:R-:W-:Y:S01]  /*6880*/  UMOV UR6, 0xffffffff ;  /* 0xffffffff00067882 */ /* 0x000fe20000000000 */
[----:B------:R-:W-:Y:S01]  /*6890*/  BSSY B0, `(.L_x_164) ;  /* 0x00000bf000007945 */ /* 0x000fe20003800000 */
[----:B------:R-:W-:Y:S01]  /*68a0*/  USHF.L.U32 UR6, UR6, UR5, URZ ;  /* 0x0000000506067299 */ /* 0x000fe2000800063f */
[C---:B------:R-:W-:Y:S01]  /*68b0*/  ISETP.NE.AND P2, PT, R5.reuse, RZ, PT ;  /* 0x000000ff0500720c */ /* 0x040fe20003f45270 */
[----:B------:R-:W-:Y:S01]  /*68c0*/  IMAD.MOV.U32 R10, RZ, RZ, 0x1 ;  /* 0x00000001ff0a7424 */ /* 0x000fe200078e00ff */
[----:B------:R-:W-:Y:S01]  /*68d0*/  ISETP.NE.OR P0, PT, R5, RZ, !P0 ;  /* 0x000000ff0500720c */ /* 0x000fe20004705670 */
[----:B------:R-:W-:Y:S01]  /*68e0*/  IMAD.MOV.U32 R3, RZ, RZ, 0x1 ;  /* 0x00000001ff037424 */ /* 0x000fe200078e00ff */
[----:B------:R-:W-:Y:S01]  /*68f0*/  LOP3.LUT R9, R23, 0x2, RZ, 0xfc, !PT ;  /* 0x0000000217097812 */ /* 0x000fe200078efcff */
[----:B------:R-:W-:Y:S01]  /*6900*/  IMAD.MOV.U32 R8, RZ, RZ, RZ ;  /* 0x000000ffff087224 */ /* 0x000fe200078e00ff */
[----:B------:R-:W-:Y:S01]  /*6910*/  ULDC UR4, c[0x0][0x600] ;  /* 0x0001800000047ab9 */ /* 0x000fe20000000800 */
[----:B------:R-:W-:Y:S01]  /*6920*/  UMOV UR7, 0x1 ;  /* 0x0000000100077882 */ /* 0x000fe20000000000 */
[----:B------:R-:W-:-:S02]  /*6930*/  UIADD3 UR19, UR40, 0x1, URZ ;  /* 0x0000000128137890 */ /* 0x000fc4000fffe03f */
[----:B------:R-:W-:Y:S02]  /*6940*/  UIADD3 UR15, UR4, -0x1, URZ ;  /* 0xffffffff040f7890 */ /* 0x000fe4000fffe03f */
[----:B------:R-:W-:Y:S02]  /*6950*/  USHF.L.U32 UR17, UR7, UR5, URZ ;  /* 0x0000000507117299 */ /* 0x000fe4000800063f */
[----:B------:R-:W-:Y:S01]  /*6960*/  ULOP3.LUT UR16, URZ, UR6, URZ, 0x33, !UPT ;  /* 0x000000063f107292 */ /* 0x000fe2000f8e333f */
[----:B------:R-:W-:-:S11]  /*6970*/  ULDC.64 UR20, c[0x0][0x198] ;  /* 0x0000660000147ab9 */ /* 0x000fd60000000a00 */
.L_x_176:
[----:B------:R-:W-:-:S03]  /*6980*/  UMOV UR4, 0xffffffff ;  /* 0xffffffff00047882 */ /* 0x000fc60000000000 */
[----:B------:R-:W-:Y:S05]  /*6990*/  BRA.DIV UR4, `(.L_x_165) ;  /* 0x00000012048c7947 */ /* 0x000fea000b800000 */
[----:B------:R-:W-:-:S13]  /*69a0*/  ELECT P6, URZ, PT ;  /* 0x00000000003f782f */ /* 0x000fda00038c0000 */
.L_x_194:
[----:B------:R-:W0:Y:S01]  /*69b0*/  LDC R4, c[0x0][0x28c] ;  /* 0x0000a300ff047b82 */ /* 0x000e220000000800 */
[----:B------:R-:W-:Y:S01]  /*69c0*/  BSSY B1, `(.L_x_166) ;  /* 0x0000037000017945 */ /* 0x000fe20003800000 */
[----:B0-----:R-:W-:-:S13]  /*69d0*/  ISETP.LT.OR P6, PT, R4, 0x1, !P6 ;  /* 0x000000010400780c */ /* 0x001fda00077c1670 */
[----:B------:R-:W-:Y:S05]  /*69e0*/  @P6 BRA `(.L_x_167) ;  /* 0x0000000000d06947 */ /* 0x000fea0003800000 */
[----:B------:R-:W-:Y:S02]  /*69f0*/  IMAD.SHL.U32 R18, R18, 0x80, RZ ;  /* 0x0000008012127824 */ /* 0x000fe400078e00ff */
[----:B------:R-:W-:Y:S02]  /*6a00*/  IMAD.SHL.U32 R22, R22, 0x40, RZ ;  /* 0x0000004016167824 */ /* 0x000fe400078e00ff */
[----:B------:R-:W-:Y:S02]  /*6a10*/  IMAD.MOV.U32 R13, RZ, RZ, RZ ;  /* 0x000000ffff0d7224 */ /* 0x000fe400078e00ff */
[----:B------:R-:W-:Y:S02]  /*6a20*/  IMAD.U32 R14, RZ, RZ, UR19 ;  /* 0x00000013ff0e7e24 */ /* 0x000fe4000f8e00ff */
[----:B------:R-:W-:Y:S02]  /*6a30*/  IMAD.MOV.U32 R4, RZ, RZ, R3 ;  /* 0x000000ffff047224 */ /* 0x000fe400078e0003 */
[----:B------:R-:W-:-:S07]  /*6a40*/  IMAD.MOV.U32 R5, RZ, RZ, R8 ;  /* 0x000000ffff057224 */ /* 0x000fce00078e0008 */
.L_x_171:
[----:B------:R-:W0:Y:S01]  /*6a50*/  S2R R7, SR_CgaCtaId ;  /* 0x0000000000077919 */ /* 0x000e220000008800 */
[----:B------:R-:W-:-:S04]  /*6a60*/  MOV R6, 0x400 ;  /* 0x0000040000067802 */ /* 0x000fc80000000f00 */
[----:B0-----:R-:W-:Y:S02]  /*6a70*/  LEA R12, R7, R6, 0x18 ;  /* 0x00000006070c7211 */ /* 0x001fe400078ec0ff */
[----:B------:R-:W-:Y:S01]  /*6a80*/  SHF.L.U32 R6, R4, 0x1f, RZ ;  /* 0x0000001f04067819 */ /* 0x000fe200000006ff */
[----:B------:R-:W0:Y:S02]  /*6a90*/  @!P2 LDC R7, c[0x0][0x500] ;  /* 0x00014000ff07ab82 */ /* 0x000e240000000800 */
[----:B------:R-:W-:-:S04]  /*6aa0*/  IMAD R11, R5, 0x8, R12 ;  /* 0x00000008050b7824 */ /* 0x000fc800078e020c */
[----:B------:R-:W1:Y:S02]  /*6ab0*/  SYNCS.PHASECHK.TRANS64.TRYWAIT P1, [R11+URZ+0x48], R6 ;  /* 0x000048060b0075a7 */ /* 0x000e64000802017f */
[----:B-1----:R-:W-:Y:S05]  /*6ac0*/  @!P1 BRA `(.L_x_168) ;  /* 0x0000001000609947 */ /* 0x002fea0003800000 */
.L_x_195:
[----:B-1----:R-:W-:Y:S01]  /*6ad0*/  PRMT R6, R9, 0x9910, RZ ;  /* 0x0000991009067816 */ /* 0x002fe200000000ff */
[----:B0-----:R0:W-:Y:S03]  /*6ae0*/  @!P2 SYNCS.ARRIVE.TRANS64 RZ, [R11+URZ], R7 ;  /* 0x000000070bffa9a7 */ /* 0x0011e6000800003f */
[----:B------:R-:W-:-:S13]  /*6af0*/  ISETP.NE.AND P1, PT, R6, 0x2, PT ;  /* 0x000000020600780c */ /* 0x000fda0003f25270 */
[----:B0-----:R-:W-:Y:S05]  /*6b00*/  @P1 BRA `(.L_x_169) ;  /* 0x0000000000041947 */ /* 0x001fea0003800000 */
[----:B------:R-:W-:Y:S01]  /*6b10*/  BPT.TRAP 0x1 ;  /* 0x000000040000795c */ /* 0x000fe20000300000 */
.L_x_169:
[----:B------:R-:W-:Y:S05]  /*6b20*/  @P0 BRA `(.L_x_170) ;  /* 0x0000000000040947 */ /* 0x000fea0003800000 */
[----:B------:R-:W-:Y:S01]  /*6b30*/  BPT.TRAP 0x1 ;  /* 0x000000040000795c */ /* 0x000fe20000300000 */
.L_x_170:
[--C-:B------:R-:W-:Y:S01]  /*6b40*/  IMAD R6, R5, 0x2000, R12.reuse ;  /* 0x0000200005067824 */ /* 0x100fe200078e020c */
[----:B------:R-:W-:Y:S01]  /*6b50*/  R2UR UR9, R11 ;  /* 0x000000000b0972ca */ /* 0x000fe200000e0000 */
[C---:B------:R-:W-:Y:S01]  /*6b60*/  IMAD R12, R5.reuse, 0x4000, R12 ;  /* 0x00004000050c7824 */ /* 0x040fe200078e020c */
[----:B------:R-:W-:Y:S01]  /*6b70*/  UIADD3 UR4, UP0, UR20, 0xf0, URZ ;  /* 0x000000f014047890 */ /* 0x000fe2000ff1e03f */
[----:B------:R-:W-:Y:S01]  /*6b80*/  VIADD R14, R14, 0xffffffff ;  /* 0xffffffff0e0e7836 */ /* 0x000fe20000000000 */
[----:B------:R-:W-:Y:S01]  /*6b90*/  R2UR UR5, R6 ;  /* 0x00000000060572ca */ /* 0x000fe200000e0000 */
[----:B------:R-:W-:Y:S01]  /*6ba0*/  UIADD3 UR22, UP1, UR20, 0x1f0, URZ ;  /* 0x000001f014167890 */ /* 0x000fe2000ff3e03f */
[----:B------:R-:W-:Y:S01]  /*6bb0*/  R2UR UR8, R12 ;  /* 0x000000000c0872ca */ /* 0x000fe200000e0000 */
[----:B------:R-:W-:Y:S01]  /*6bc0*/  VIADD R5, R5, 0x1 ;  /* 0x0000000105057836 */ /* 0x000fe20000000000 */
[----:B------:R-:W-:Y:S01]  /*6bd0*/  R2UR UR11, R22 ;  /* 0x00000000160b72ca */ /* 0x000fe200000e0000 */
[----:B------:R-:W-:Y:S01]  /*6be0*/  UIADD3.X UR23, URZ, UR21, URZ, UP1, !UPT ;  /* 0x000000153f177290 */ /* 0x000fe20008ffe43f */
[----:B------:R-:W-:Y:S01]  /*6bf0*/  R2UR UR10, R13 ;  /* 0x000000000d0a72ca */ /* 0x000fe200000e0000 */
[----:B------:R-:W-:Y:S01]  /*6c00*/  UMOV UR6, 0x0 ;  /* 0x0000000000067882 */ /* 0x000fe20000000000 */
[----:B------:R-:W-:Y:S01]  /*6c10*/  R2UR UR12, R19 ;  /* 0x00000000130c72ca */ /* 0x000fe200000e0000 */
[----:B------:R-:W-:Y:S01]  /*6c20*/  UMOV UR7, 0x10000000 ;  /* 0x1000000000077882 */ /* 0x000fe20000000000 */
[----:B------:R-:W-:Y:S01]  /*6c30*/  R2UR UR18, R18 ;  /* 0x00000000121272ca */ /* 0x000fe200000e0000 */
[----:B------:R-:W-:Y:S01]  /*6c40*/  VIADD R13, R13, 0x20 ;  /* 0x000000200d0d7836 */ /* 0x000fe20000000000 */
[----:B------:R-:W-:Y:S01]  /*6c50*/  ISETP.GT.AND P3, PT, R14, 0x1, PT ;  /* 0x000000010e00780c */ /* 0x000fe20003f64270 */
[----:B------:R-:W-:Y:S01]  /*6c60*/  UIADD3 UR13, UR5, 0x180, URZ ;  /* 0x00000180050d7890 */ /* 0x000fe2000fffe03f */
[----:B------:R-:W-:Y:S01]  /*6c70*/  ISETP.NE.AND P1, PT, R5, 0x9, PT ;  /* 0x000000090500780c */ /* 0x000fe20003f25270 */
[----:B------:R-:W-:-:S02]  /*6c80*/  UIADD3.X UR5, URZ, UR21, URZ, UP0, !UPT ;  /* 0x000000153f057290 */ /* 0x000fc400087fe43f */
[----:B------:R-:W-:Y:S01]  /*6c90*/  UIADD3 UR14, UR8, 0x12180, URZ ;  /* 0x00012180080e7890 */ /* 0x000fe2000fffe03f */
[----:B------:R-:W-:Y:S02]  /*6ca0*/  SEL R7, RZ, 0x1, P1 ;  /* 0x00000001ff077807 */ /* 0x000fe40000800000 */
[----:B------:R-:W-:Y:S01]  /*6cb0*/  UMOV UR8, UR13 ;  /* 0x0000000d00087c82 */ /* 0x000fe20008000000 */
[----:B------:R-:W-:Y:S02]  /*6cc0*/  SEL R5, R5, RZ, P1 ;  /* 0x000000ff05057207 */ /* 0x000fe40000800000 */
[----:B------:R-:W-:Y:S01]  /*6cd0*/  LOP3.LUT R4, R4, R7, RZ, 0x3c, !PT ;  /* 0x0000000704047212 */ /* 0x000fe200078e3cff */
[----:B------:R0:W-:Y:S02]  /*6ce0*/  UTMALDG.3D [UR8], [UR4], desc[UR6] ;  /* 0x00000608040075b4 */ /* 0x0001e40008011000 */
[----:B0-----:R-:W-:Y:S01]  /*6cf0*/  UMOV UR8, UR14 ;  /* 0x0000000e00087c82 */ /* 0x001fe20008000000 */
[----:B------:R-:W-:-:S02]  /*6d00*/  UMOV UR11, UR18 ;  /* 0x00000012000b7c82 */ /* 0x000fc40008000000 */
[----:B------:R0:W-:Y:S02]  /*6d10*/  UTMALDG.3D [UR8], [UR22], desc[UR6] ;  /* 0x00000608160075b4 */ /* 0x0001e40008011000 */
[----:B0-----:R-:W-:Y:S05]  /*6d20*/  @P3 BRA `(.L_x_171) ;  /* 0xfffffffc00483947 */ /* 0x001fea000383ffff */
.L_x_167:
[----:B------:R-:W-:Y:S05]  /*6d30*/  BSYNC B1 ;  /* 0x0000000000017941 */ /* 0x000fea0003800000 */
.L_x_166:
[----:B------:R-:W2:Y:S01]  /*6d40*/  LDL.64 R20, [R1] ;  /* 0x0000000001147983 */ /* 0x000ea20000100a00 */
[----:B------:R-:W-:Y:S01]  /*6d50*/  LOP3.LUT P4, RZ, R10, 0xff, RZ, 0xc0, !PT ;  /* 0x000000ff0aff7812 */ /* 0x000fe2000788c0ff */
[----:B------:R-:W-:Y:S01]  /*6d60*/  VIADD R7, R8, UR40 ;  /* 0x0000002808077c36 */ /* 0x000fe20008000000 */
[----:B------:R-:W-:Y:S01]  /*6d70*/  ULDC.64 UR4, c[0x0][0x650] ;  /* 0x0001940000047ab9 */ /* 0x000fe20000000a00 */
[----:B------:R-:W-:Y:S01]  /*6d80*/  IMAD.U32 R8, RZ, RZ, UR40 ;  /* 0x00000028ff087e24 */ /* 0x000fe2000f8e00ff */
[----:B------:R-:W-:Y:S01]  /*6d90*/  UISETP.GE.U32.AND UP0, UPT, UR40, 0x9, UPT ;  /* 0x000000092800788c */ /* 0x000fe2000bf06070 */
[----:B------:R-:W-:Y:S01]  /*6da0*/  BSSY B1, `(.L_x_172) ;  /* 0x000006b000017945 */ /* 0x000fe20003800000 */
[----:B------:R-:W-:Y:S01]  /*6db0*/  ISETP.GT.U32.AND P1, PT, R7, 0x8, PT ;  /* 0x000000080700780c */ /* 0x000fe20003f24070 */
[----:B------:R-:W-:Y:S01]  /*6dc0*/  IMAD.MOV.U32 R22, RZ, RZ, -0x1 ;  /* 0xffffffffff167424 */ /* 0x000fe200078e00ff */
[----:B------:R-:W-:Y:S01]  /*6dd0*/  PRMT R10, RZ, 0x7610, R10 ;  /* 0x00007610ff0a7816 */ /* 0x000fe2000000000a */
[----:B------:R-:W-:Y:S01]  /*6de0*/  IMAD.MOV.U32 R18, RZ, RZ, -0x1 ;  /* 0xffffffffff127424 */ /* 0x000fe200078e00ff */
[----:B------:R-:W-:Y:S01]  /*6df0*/  ISETP.LT.U32.AND P1, PT, R8, 0x9, P1 ;  /* 0x000000090800780c */ /* 0x000fe20000f21070 */
[----:B------:R-:W-:Y:S01]  /*6e00*/  IMAD.MOV.U32 R19, RZ, RZ, -0x1 ;  /* 0xffffffffff137424 */ /* 0x000fe200078e00ff */
[----:B------:R-:W-:Y:S01]  /*6e10*/  PLOP3.LUT P3, PT, PT, PT, UP0, 0x80, 0x0 ;  /* 0x000000000000781c */ /* 0x000fe20003f6f008 */
[----:B------:R-:W0:Y:S01]  /*6e20*/  @P4 S2R R5, SR_CgaCtaId ;  /* 0x0000000000054919 */ /* 0x000e220000008800 */
[----:B------:R-:W-:-:S04]  /*6e30*/  @P4 MOV R4, 0x400 ;  /* 0x0000040000044802 */ /* 0x000fc80000000f00 */
[----:B0-----:R-:W-:Y:S01]  /*6e40*/  @P4 LEA R6, R5, R4, 0x18 ;  /* 0x0000000405064211 */ /* 0x001fe200078ec0ff */
[----:B------:R-:W-:Y:S01]  /*6e50*/  IMAD.WIDE.U32 R4, R7, 0x38e38e39, RZ ;  /* 0x38e38e3907047825 */ /* 0x000fe200078e00ff */
[----:B------:R-:W-:Y:S02]  /*6e60*/  SEL R4, RZ, 0x1, !P1 ;  /* 0x00000001ff047807 */ /* 0x000fe40004800000 */
[----:B------:R0:W-:Y:S02]  /*6e70*/  @P4 SYNCS.ARRIVE.TRANS64.A1T0 RZ, [R6+URZ+0xc8], RZ ;  /* 0x0000c8ff06ff49a7 */ /* 0x0001e4000810003f */
[----:B------:R-:W-:Y:S02]  /*6e80*/  LOP3.LUT R3, R3, R4, RZ, 0x3c, !PT ;  /* 0x0000000403037212 */ /* 0x000fe400078e3cff */
[----:B------:R-:W-:Y:S02]  /*6e90*/  PRMT R4, RZ, 0x7610, R4 ;  /* 0x00007610ff047816 */ /* 0x000fe40000000004 */
[----:B0-----:R-:W-:-:S04]  /*6ea0*/  SHF.R.U32.HI R6, RZ, 0x1, R5 ;  /* 0x00000001ff067819 */ /* 0x001fc80000011605 */
[----:B------:R-:W-:Y:S01]  /*6eb0*/  @P3 LOP3.LUT R3, R3, 0x1, R6, 0x78, !PT ;  /* 0x0000000103033812 */ /* 0x000fe200078e7806 */
[----:B------:R-:W-:Y:S01]  /*6ec0*/  IMAD R8, R6, -0x9, R7 ;  /* 0xfffffff706087824 */ /* 0x000fe200078e0207 */
[----:B--2---:R-:W-:-:S04]  /*6ed0*/  IADD3 R16, P4, R16, R20, RZ ;  /* 0x0000001410107210 */ /* 0x004fc80007f9e0ff */
[----:B------:R-:W-:Y:S01]  /*6ee0*/  ISETP.GE.U32.AND P1, PT, R16, UR4, PT ;  /* 0x0000000410007c0c */ /* 0x000fe2000bf26070 */
[----:B------:R-:W-:-:S05]  /*6ef0*/  IMAD.X R17, R17, 0x1, R0, P4 ;  /* 0x0000000111117824 */ /* 0x000fca00020e0600 */
[----:B------:R-:W-:-:S13]  /*6f00*/  ISETP.GE.U32.AND.EX P1, PT, R17, UR5, PT, P1 ;  /* 0x0000000511007c0c */ /* 0x000fda000bf26110 */
[----:B------:R-:W-:Y:S05]  /*6f10*/  @P1 BRA `(.L_x_173) ;  /* 0x00000004004c1947 */ /* 0x000fea0003800000 */
[----:B------:R-:W0:Y:S01]  /*6f20*/  S2R R12, SR_CTAID.X ;  /* 0x00000000000c7919 */ /* 0x000e220000002500 */
[----:B------:R-:W-:Y:S01]  /*6f30*/  ULDC.64 UR4, c[0x0][0x628] ;  /* 0x00018a0000047ab9 */ /* 0x000fe20000000a00 */
[----:B------:R-:W1:Y:S01]  /*6f40*/  LDC R13, c[0x0][0x144] ;  /* 0x00005100ff0d7b82 */ /* 0x000e620000000800 */
[----:B------:R-:W-:Y:S01]  /*6f50*/  ISETP.NE.U32.AND P1, PT, RZ, UR4, PT ;  /* 0x00000004ff007c0c */ /* 0x000fe2000bf25070 */
[----:B------:R-:W2:Y:S01]  /*6f60*/  S2R R11, SR_CTAID.Y ;  /* 0x00000000000b7919 */ /* 0x000ea20000002600 */
[----:B------:R-:W-:Y:S01]  /*6f70*/  ULDC UR6, c[0x0][0x150] ;  /* 0x0000540000067ab9 */ /* 0x000fe20000000800 */
[----:B------:R-:W-:Y:S01]  /*6f80*/  ULDC UR7, c[0x0][0x630] ;  /* 0x00018c0000077ab9 */ /* 0x000fe20000000800 */
[----:B------:R-:W-:Y:S01]  /*6f90*/  ISETP.NE.AND.EX P1, PT, RZ, UR5, PT, P1 ;  /* 0x00000005ff007c0c */ /* 0x000fe2000bf25310 */
[----:B------:R-:W-:Y:S01]  /*6fa0*/  IMAD.MOV.U32 R4, RZ, RZ, R16 ;  /* 0x000000ffff047224 */ /* 0x000fe200078e0010 */
[----:B0-----:R-:W-:-:S05]  /*6fb0*/  I2FP.F32.U32 R5, R12 ;  /* 0x0000000c00057245 */ /* 0x001fca0000201000 */
[----:B------:R-:W-:Y:S01]  /*6fc0*/  FMUL R14, R5, UR6 ;  /* 0x00000006050e7c20 */ /* 0x000fe20008400000 */
[----:B------:R-:W-:-:S05]  /*6fd0*/  IMAD.MOV.U32 R5, RZ, RZ, R17 ;  /* 0x000000ffff057224 */ /* 0x000fca00078e0011 */
[----:B--2---:R-:W-:Y:S05]  /*6fe0*/  @!P1 BRA `(.L_x_174) ;  /* 0x0000000000289947 */ /* 0x004fea0003800000 */
[----:B------:R-:W-:Y:S02]  /*6ff0*/  ULDC UR6, c[0x0][0x634] ;  /* 0x00018d0000067ab9 */ /* 0x000fe40000000800 */
[----:B------:R-:W-:-:S05]  /*7000*/  IADD3 R5, P1, R16, UR6, RZ ;  /* 0x0000000610057c10 */ /* 0x000fca000ff3e0ff */
[----:B------:R-:W-:-:S04]  /*7010*/  IMAD.X R15, RZ, RZ, R17, P1 ;  /* 0x000000ffff0f7224 */ /* 0x000fc800008e0611 */
[----:B------:R-:W-:-:S04]  /*7020*/  IMAD.WIDE.U32 R6, R15, UR4, RZ ;  /* 0x000000040f067c25 */ /* 0x000fc8000f8e00ff */
[----:B------:R-:W-:-:S04]  /*7030*/  IMAD.WIDE.U32 R6, P1, R5, UR5, R6 ;  /* 0x0000000505067c25 */ /* 0x000fc8000f820006 */
[----:B------:R-:W-:-:S04]  /*7040*/  IMAD.WIDE.U32 R4, R5, UR4, RZ ;  /* 0x0000000405047c25 */ /* 0x000fc8000f8e00ff */
[----:B------:R-:W-:Y:S01]  /*7050*/  IMAD.MOV.U32 R4, RZ, RZ, R7 ;  /* 0x000000ffff047224 */ /* 0x000fe200078e0007 */
[----:B------:R-:W-:Y:S01]  /*7060*/  IADD3 RZ, P3, R5, R6, RZ ;  /* 0x0000000605ff7210 */ /* 0x000fe20007f7e0ff */
[----:B------:R-:W-:-:S04]  /*7070*/  IMAD.X R5, RZ, RZ, RZ, P1 ;  /* 0x000000ffff057224 */ /* 0x000fc800008e06ff */
[----:B------:R-:W-:-:S08]  /*7080*/  IMAD.WIDE.U32.X R4, R15, UR5, R4, P3 ;  /* 0x000000050f047c25 */ /* 0x000fd000098e0404 */
.L_x_174:
[--C-:B------:R-:W-:Y:S01]  /*7090*/  SHF.R.U64 R19, R4, UR7, R5.reuse ;  /* 0x0000000704137c19 */ /* 0x100fe20008001205 */
[----:B------:R-:W0:Y:S01]  /*70a0*/  F2I.U32.TRUNC.NTZ R14, R14 ;  /* 0x0000000e000e7305 */ /* 0x000e22000020f000 */
[----:B------:R-:W-:Y:S01]  /*70b0*/  SHF.R.U32.HI R4, RZ, UR7, R5 ;  /* 0x00000007ff047c19 */ /* 0x000fe20008011605 */
[----:B------:R-:W-:Y:S01]  /*70c0*/  ULDC.64 UR4, c[0x0][0x620] ;  /* 0x0001880000047ab9 */ /* 0x000fe20000000a00 */
[----:B------:R-:W-:Y:S01]  /*70d0*/  IADD3 R7, P1, RZ, -R19, RZ ;  /* 0x80000013ff077210 */ /* 0x000fe20007f3e0ff */
[----:B------:R-:W-:Y:S01]  /*70e0*/  ULDC.64 UR6, c[0x0][0x640] ;  /* 0x0001900000067ab9 */ /* 0x000fe20000000a00 */
[----:B------:R-:W2:Y:S03]  /*70f0*/  LDC R18, c[0x0][0x148] ;  /* 0x00005200ff127b82 */ /* 0x000ea60000000800 */
[----:B------:R-:W-:Y:S01]  /*7100*/  IMAD.X R4, RZ, RZ, ~R4, P1 ;  /* 0x000000ffff047224 */ /* 0x000fe200008e0e04 */
[----:B------:R-:W-:-:S03]  /*7110*/  ISETP.NE.U32.AND P1, PT, RZ, UR6, PT ;  /* 0x00000006ff007c0c */ /* 0x000fc6000bf25070 */
[----:B------:R-:W-:Y:S01]  /*7120*/  IMAD R6, R4, UR4, RZ ;  /* 0x0000000404067c24 */ /* 0x000fe2000f8e02ff */
[----:B------:R-:W-:Y:S01]  /*7130*/  ISETP.NE.AND.EX P1, PT, RZ, UR7, PT, P1 ;  /* 0x00000007ff007c0c */ /* 0x000fe2000bf25310 */
[----:B------:R-:W-:Y:S01]  /*7140*/  IMAD.WIDE.U32 R4, R7, UR4, R16 ;  /* 0x0000000407047c25 */ /* 0x000fe2000f8e0010 */
[----:B------:R-:W-:-:S03]  /*7150*/  ULDC UR4, c[0x0][0x618] ;  /* 0x0001860000047ab9 */ /* 0x000fc60000000800 */
[----:B------:R-:W-:Y:S01]  /*7160*/  IMAD R7, R7, UR5, R6 ;  /* 0x0000000507077c24 */ /* 0x000fe2000f8e0206 */
[----:B------:R-:W-:Y:S01]  /*7170*/  ULDC UR5, c[0x0][0x154] ;  /* 0x0000550000057ab9 */ /* 0x000fe20000000800 */
[----:B0-----:R-:W-:Y:S02]  /*7180*/  IMAD.MOV R6, RZ, RZ, -R14 ;  /* 0x000000ffff067224 */ /* 0x001fe400078e0a0e */
[----:B------:R-:W-:Y:S02]  /*7190*/  IMAD.IADD R5, R5, 0x1, R7 ;  /* 0x0000000105057824 */ /* 0x000fe400078e0207 */
[----:B-1----:R-:W-:Y:S01]  /*71a0*/  IMAD R12, R13, R6, R12 ;  /* 0x000000060d0c7224 */ /* 0x002fe200078e020c */
[----:B------:R-:W-:Y:S02]  /*71b0*/  I2FP.F32.U32 R6, R11 ;  /* 0x0000000b00067245 */ /* 0x000fe40000201000 */
[--C-:B------:R-:W-:Y:S02]  /*71c0*/  SHF.R.U64 R13, R4, UR4, R5.reuse ;  /* 0x00000004040d7c19 */ /* 0x100fe40008001205 */
[----:B------:R-:W-:Y:S01]  /*71d0*/  SHF.R.U32.HI R4, RZ, UR4, R5 ;  /* 0x00000004ff047c19 */ /* 0x000fe20008011605 */
[----:B------:R-:W-:Y:S01]  /*71e0*/  FMUL R6, R6, UR5 ;  /* 0x0000000506067c20 */ /* 0x000fe20008400000 */
[----:B------:R-:W-:-:S02]  /*71f0*/  ULDC UR4, c[0x0][0x608] ;  /* 0x0001820000047ab9 */ /* 0x000fc40000000800 */
[--C-:B------:R-:W-:Y:S01]  /*7200*/  SHF.R.U64 R15, R13, UR4, R4.reuse ;  /* 0x000000040d0f7c19 */ /* 0x100fe20008001204 */
[----:B------:R0:W1:Y:S01]  /*7210*/  F2I.U32.TRUNC.NTZ R20, R6 ;  /* 0x0000000600147305 */ /* 0x000062000020f000 */
[----:B------:R-:W-:Y:S01]  /*7220*/  SHF.R.U32.HI R4, RZ, UR4, R4 ;  /* 0x00000004ff047c19 */ /* 0x000fe20008011604 */
[----:B------:R-:W-:-:S03]  /*7230*/  ULDC UR4, c[0x0][0x658] ;  /* 0x0001960000047ab9 */ /* 0x000fc60000000800 */
[--C-:B------:R-:W-:Y:S02]  /*7240*/  SHF.R.U64 R14, R15, UR4, R4.reuse ;  /* 0x000000040f0e7c19 */ /* 0x100fe40008001204 */
[----:B------:R-:W-:-:S03]  /*7250*/  SHF.R.U32.HI R21, RZ, UR4, R4 ;  /* 0x00000004ff157c19 */ /* 0x000fc60008011604 */
[----:B------:R-:W-:Y:S02]  /*7260*/  IMAD.MOV.U32 R4, RZ, RZ, R14 ;  /* 0x000000ffff047224 */ /* 0x000fe400078e000e */
[----:B------:R-:W-:Y:S01]  /*7270*/  IMAD.MOV.U32 R5, RZ, RZ, R21 ;  /* 0x000000ffff057224 */ /* 0x000fe200078e0015 */
[----:B0-----:R-:W-:Y:S06]  /*7280*/  @!P1 BRA `(.L_x_175) ;  /* 0x0000000000289947 */ /* 0x001fec0003800000 */
        /* <DEDUP_REMOVED lines=10> */
.L_x_175:
[----:B------:R-:W-:Y:S01]  /*7330*/  ISETP.NE.AND P1, PT, R2, 0x1, PT ;  /* 0x000000010200780c */ /* 0x000fe20003f25270 */
[----:B------:R-:W-:Y:S01]  /*7340*/  ULDC UR4, c[0x0][0x648] ;  /* 0x0001920000047ab9 */ /* 0x000fe20000000800 */
[----:B------:R-:W-:Y:S01]  /*7350*/  LOP3.LUT R15, R15, UR16, RZ, 0xc0, !PT ;  /* 0x000000100f0f7c12 */ /* 0x000fe2000f8ec0ff */
[----:B-1----:R-:W-:Y:S01]  /*7360*/  IMAD.MOV R20, RZ, RZ, -R20 ;  /* 0x000000ffff147224 */ /* 0x002fe200078e0a14 */
[----:B------:R-:W-:Y:S01]  /*7370*/  SHF.R.U64 R4, R4, UR4, R5 ;  /* 0x0000000404047c19 */ /* 0x000fe20008001205 */
[----:B------:R-:W-:Y:S01]  /*7380*/  ULDC UR4, c[0x0][0x638] ;  /* 0x00018e0000047ab9 */ /* 0x000fe20000000800 */
[----:B------:R-:W-:Y:S01]  /*7390*/  LOP3.LUT R13, R13, UR15, RZ, 0xc0, !PT ;  /* 0x0000000f0d0d7c12 */ /* 0x000fe2000f8ec0ff */
[----:B------:R-:W-:Y:S02]  /*73a0*/  ULDC UR5, c[0x0][0x610] ;  /* 0x0001840000057ab9 */ /* 0x000fe40000000800 */
[----:B------:R-:W-:Y:S02]  /*73b0*/  IMAD.MOV R5, RZ, RZ, -R4 ;  /* 0x000000ffff057224 */ /* 0x000fe400078e0a04 */
[----:B------:R-:W-:-:S02]  /*73c0*/  IMAD R15, R4, UR17, R15 ;  /* 0x00000011040f7c24 */ /* 0x000fc4000f8e020f */
[----:B--2---:R-:W-:Y:S02]  /*73d0*/  @P1 IMAD R12, R18, R20, R11 ;  /* 0x00000014120c1224 */ /* 0x004fe400078e020b */
[----:B------:R-:W-:Y:S01]  /*73e0*/  IMAD R14, R5, UR4, R14 ;  /* 0x00000004050e7c24 */ /* 0x000fe2000f8e020e */
[----:B------:R-:W-:Y:S01]  /*73f0*/  ULDC UR4, c[0x0][0x600] ;  /* 0x0001800000047ab9 */ /* 0x000fe20000000800 */
[----:B------:R-:W-:Y:S02]  /*7400*/  IMAD R12, R15, UR5, R12 ;  /* 0x000000050f0c7c24 */ /* 0x000fe4000f8e020c */
[----:B------:R-:W-:Y:S02]  /*7410*/  IMAD R5, R14, UR4, R13 ;  /* 0x000000040e057c24 */ /* 0x000fe4000f8e020d */
[----:B------:R-:W-:-:S03]  /*7420*/  IMAD.MOV.U32 R4, RZ, RZ, 0x1 ;  /* 0x00000001ff047424 */ /* 0x000fc600078e00ff */
[----:B------:R-:W-:Y:S02]  /*7430*/  SEL R18, R5, R12, !P1 ;  /* 0x0000000c05127207 */ /* 0x000fe40004800000 */
[----:B------:R-:W-:-:S07]  /*7440*/  SEL R22, R12, R5, !P1 ;  /* 0x000000050c167207 */ /* 0x000fce0004800000 */
.L_x_173:
[----:B------:R-:W-:Y:S05]  /*7450*/  BSYNC B1 ;  /* 0x0000000000017941 */ /* 0x000fea0003800000 */
.L_x_172:
[----:B------:R-:W-:-:S13]  /*7460*/  LOP3.LUT P1, RZ, R4, 0xff, RZ, 0xc0, !PT ;  /* 0x000000ff04ff7812 */ /* 0x000fda000782c0ff */
[----:B------:R-:W-:Y:S05]  /*7470*/  @P1 BRA `(.L_x_176) ;  /* 0xfffffff400401947 */ /* 0x000fea000383ffff */
[----:B------:R-:W-:Y:S05]  /*7480*/  BSYNC B0 ;  /* 0x0000000000007941 */ /* 0x000fea0003800000 */
.L_x_164:
[----:B------:R-:W-:-:S03]  /*7490*/  UMOV UR4, 0xffffffff ;  /* 0xffffffff00047882 */ /* 0x000fc60000000000 */
[----:B------:R-:W-:Y:S05]  /*74a0*/  BRA.DIV UR4, `(.L_x_177) ;  /* 0x0000000604fc7947 */ /* 0x000fea000b800000 */
[----:B------:R-:W-:-:S13]  /*74b0*/  ELECT P6, URZ, PT ;  /* 0x00000000003f782f */ /* 0x000fda00038c0000 */
.L_x_198:
[----:B------:R-:W-:Y:S04]  /*74c0*/  BSSY B0, `(.L_x_178) ;  /* 0x0000058000007945 */ /* 0x000fe80003800000 */
[----:B------:R-:W-:Y:S05]  /*74d0*/  @!P6 BRA `(.L_x_179) ;  /* 0x000000040058e947 */ /* 0x000fea0003800000 */
[----:B------:R-:W-:-:S04]  /*74e0*/  LOP3.LUT R23, R23, 0x2, RZ, 0xfc, !PT ;  /* 0x0000000217177812 */ /* 0x000fc800078efcff */
[----:B------:R-:W-:-:S13]  /*74f0*/  ISETP.NE.AND P0, PT, R23, 0x3, PT ;  /* 0x000000031700780c */ /* 0x000fda0003f05270 */
[----:B------:R-:W-:Y:S05]  /*7500*/  @!P0 BRA `(.L_x_180) ;  /* 0x0000000000048947 */ /* 0x000fea0003800000 */
[----:B------:R-:W-:Y:S01]  /*7510*/  BPT.TRAP 0x1 ;  /* 0x000000040000795c */ /* 0x000fe20000300000 */
.L_x_180:
[----:B------:R-:W0:Y:S01]  /*7520*/  S2R R5, SR_CgaCtaId ;  /* 0x0000000000057919 */ /* 0x000e220000008800 */
[----:B------:R-:W-:Y:S02]  /*7530*/  MOV R0, 0x400 ;  /* 0x0000040000007802 */ /* 0x000fe40000000f00 */
[----:B------:R-:W-:Y:S02]  /*7540*/  SHF.L.U32 R2, R3, 0x1f, RZ ;  /* 0x0000001f03027819 */ /* 0x000fe400000006ff */
[----:B0-----:R-:W-:-:S05]  /*7550*/  LEA R5, R5, R0, 0x18 ;  /* 0x0000000005057211 */ /* 0x001fca00078ec0ff */
[----:B------:R-:W-:-:S04]  /*7560*/  VIADD R5, R5, 0x48 ;  /* 0x0000004805057836 */ /* 0x000fc80000000000 */
[C---:B------:R-:W-:Y:S02]  /*7570*/  IMAD R7, R8.reuse, 0x8, R5 ;  /* 0x0000000808077824 */ /* 0x040fe400078e0205 */
[----:B------:R-:W-:Y:S02]  /*7580*/  VIADD R8, R8, 0x1 ;  /* 0x0000000108087836 */ /* 0x000fe40000000000 */
[----:B------:R-:W0:Y:S03]  /*7590*/  SYNCS.PHASECHK.TRANS64.TRYWAIT P0, [R7+URZ], R2 ;  /* 0x00000002070075a7 */ /* 0x000e26000800017f */
[----:B------:R-:W-:-:S04]  /*75a0*/  ISETP.NE.AND P1, PT, R8, 0x9, PT ;  /* 0x000000090800780c */ /* 0x000fc80003f25270 */
[----:B------:R-:W-:Y:S02]  /*75b0*/  SEL R0, RZ, 0x1, P1 ;  /* 0x00000001ff007807 */ /* 0x000fe40000800000 */
[----:B------:R-:W-:Y:S02]  /*75c0*/  SEL R8, R8, RZ, P1 ;  /* 0x000000ff08087207 */ /* 0x000fe40000800000 */
[----:B------:R-:W-:-:S03]  /*75d0*/  LOP3.LUT R9, R3, R0, RZ, 0x3c, !PT ;  /* 0x0000000003097212 */ /* 0x000fc600078e3cff */
[----:B------:R-:W-:Y:S01]  /*75e0*/  IMAD R6, R8, 0x8, R5 ;  /* 0x0000000808067824 */ /* 0x000fe200078e0205 */
[----:B------:R-:W-:Y:S01]  /*75f0*/  SHF.L.U32 R3, R9, 0x1f, RZ ;  /* 0x0000001f09037819 */ /* 0x000fe200000006ff */
[----:B0-----:R-:W-:Y:S06]  /*7600*/  @!P0 BRA `(.L_x_181) ;  /* 0x0000000400c48947 */ /* 0x001fec0003800000 */
.L_x_199:
[----:B------:R-:W1:Y:S01]  /*7610*/  SYNCS.PHASECHK.TRANS64.TRYWAIT P0, [R6+URZ], R3 ;  /* 0x00000003060075a7 */ /* 0x000e62000800017f */
[----:B------:R-:W-:-:S05]  /*7620*/  VIADD R0, R8, 0x1 ;  /* 0x0000000108007836 */ /* 0x000fca0000000000 */
[----:B------:R-:W-:-:S04]  /*7630*/  ISETP.NE.AND P1, PT, R0, 0x9, PT ;  /* 0x000000090000780c */ /* 0x000fc80003f25270 */
[----:B0-----:R-:W-:Y:S02]  /*7640*/  SEL R2, RZ, 0x1, P1 ;  /* 0x00000001ff027807 */ /* 0x001fe40000800000 */
[----:B------:R-:W-:Y:S02]  /*7650*/  SEL R0, R0, RZ, P1 ;  /* 0x000000ff00007207 */ /* 0x000fe40000800000 */
[----:B------:R-:W-:-:S03]  /*7660*/  LOP3.LUT R9, R9, R2, RZ, 0x3c, !PT ;  /* 0x0000000209097212 */ /* 0x000fc600078e3cff */
[----:B------:R-:W-:Y:S01]  /*7670*/  IMAD R7, R0, 0x8, R5 ;  /* 0x0000000800077824 */ /* 0x000fe200078e0205 */
[----:B------:R-:W-:Y:S01]  /*7680*/  SHF.L.U32 R4, R9, 0x1f, RZ ;  /* 0x0000001f09047819 */ /* 0x000fe200000006ff */
[----:B-1----:R-:W-:Y:S06]  /*7690*/  @!P0 BRA `(.L_x_182) ;  /* 0x0000000400b48947 */ /* 0x002fec0003800000 */
.L_x_200:
[----:B------:R-:W1:Y:S01]  /*76a0*/  SYNCS.PHASECHK.TRANS64.TRYWAIT P0, [R7+URZ], R4 ;  /* 0x00000004070075a7 */ /* 0x000e62000800017f */
[----:B------:R-:W-:-:S05]  /*76b0*/  VIADD R0, R0, 0x1 ;  /* 0x0000000100007836 */ /* 0x000fca0000000000 */
[----:B------:R-:W-:-:S04]  /*76c0*/  ISETP.NE.AND P1, PT, R0, 0x9, PT ;  /* 0x000000090000780c */ /* 0x000fc80003f25270 */
[----:B------:R-:W-:Y:S02]  /*76d0*/  SEL R2, RZ, 0x1, P1 ;  /* 0x00000001ff027807 */ /* 0x000fe40000800000 */
[----:B------:R-:W-:Y:S02]  /*76e0*/  SEL R0, R0, RZ, P1 ;  /* 0x000000ff00007207 */ /* 0x000fe40000800000 */
[----:B------:R-:W-:-:S03]  /*76f0*/  LOP3.LUT R9, R9, R2, RZ, 0x3c, !PT ;  /* 0x0000000209097212 */ /* 0x000fc600078e3cff */
[----:B0-----:R-:W-:Y:S01]  /*7700*/  IMAD R6, R0, 0x8, R5 ;  /* 0x0000000800067824 */ /* 0x001fe200078e0205 */
[----:B------:R-:W-:Y:S01]  /*7710*/  SHF.L.U32 R3, R9, 0x1f, RZ ;  /* 0x0000001f09037819 */ /* 0x000fe200000006ff */
[----:B-1----:R-:W-:Y:S06]  /*7720*/  @!P0 BRA `(.L_x_183) ;  /* 0x0000000400a48947 */ /* 0x002fec0003800000 */
.L_x_201:
        /* <DEDUP_REMOVED lines=9> */
.L_x_202:
        /* <DEDUP_REMOVED lines=9> */
.L_x_203:
        /* <DEDUP_REMOVED lines=9> */
.L_x_204:
        /* <DEDUP_REMOVED lines=9> */
.L_x_205:
[----:B------:R-:W1:Y:S01]  /*7970*/  SYNCS.PHASECHK.TRANS64.TRYWAIT P0, [R6+URZ], R3 ;  /* 0x00000003060075a7 */ /* 0x000e62000800017f */
[----:B------:R-:W-:-:S05]  /*7980*/  VIADD R0, R0, 0x1 ;  /* 0x0000000100007836 */ /* 0x000fca0000000000 */
[----:B------:R-:W-:-:S04]  /*7990*/  ISETP.NE.AND P1, PT, R0, 0x9, PT ;  /* 0x000000090000780c */ /* 0x000fc80003f25270 */
[----:B------:R-:W-:Y:S02]  /*79a0*/  SEL R2, RZ, 0x1, P1 ;  /* 0x00000001ff027807 */ /* 0x000fe40000800000 */
[----:B------:R-:W-:Y:S02]  /*79b0*/  SEL R0, R0, RZ, P1 ;  /* 0x000000ff00007207 */ /* 0x000fe40000800000 */
[----:B------:R-:W-:Y:S01]  /*79c0*/  LOP3.LUT R2, R9, R2, RZ, 0x3c, !PT ;  /* 0x0000000209027212 */ /* 0x000fe200078e3cff */
[----:B-1----:R-:W-:Y:S06]  /*79d0*/  @!P0 BRA `(.L_x_188) ;  /* 0x00000004005c8947 */ /* 0x002fec0003800000 */
.L_x_206:
[----:B------:R-:W-:Y:S01]  /*79e0*/  IMAD R5, R0, 0x8, R5 ;  /* 0x0000000800057824 */ /* 0x000fe200078e0205 */
[----:B------:R-:W-:-:S07]  /*79f0*/  SHF.L.U32 R0, R2, 0x1f, RZ ;  /* 0x0000001f02007819 */ /* 0x000fce00000006ff */
.L_x_189:
[----:B--2---:R2:W3:Y:S02]  /*7a00*/  SYNCS.PHASECHK.TRANS64.TRYWAIT P0, [R5+URZ], R0 ;  /* 0x00000000050075a7 */ /* 0x0044e4000800017f */
[----:B---3--:R-:W-:Y:S05]  /*7a10*/  @!P0 NANOSLEEP.SYNCS 0x989680 ;  /* 0x009896800000895d */ /* 0x008fea0003900000 */
[----:B------:R-:W3:Y:S02]  /*7a20*/  @!P0 SYNCS.PHASECHK.TRANS64 P0, [R5+URZ], R0 ;  /* 0x00000000050085a7 */ /* 0x000ee4000800007f */
[----:B---3--:R-:W-:Y:S05]  /*7a30*/  @!P0 BRA `(.L_x_189) ;  /* 0xfffffffc00f08947 */ /* 0x008fea000383ffff */
.L_x_179:
[----:B------:R-:W-:Y:S05]  /*7a40*/  BSYNC B0 ;  /* 0x0000000000007941 */ /* 0x000fea0003800000 */
.L_x_178:
[----:B------:R-:W-:Y:S05]  /*7a50*/  EXIT ;  /* 0x000000000000794d */ /* 0x000fea0003800000 */
.L_x_16:
[----:B0-----:R-:W-:-:S04]  /*7a60*/  IMAD.U32 R3, RZ, RZ, UR43 ;  /* 0x0000002bff037e24 */ /* 0x001fc8000f8e00ff */
[----:B------:R0:W1:Y:S03]  /*7a70*/  SYNCS.PHASECHK.TRANS64.TRYWAIT P0, [R3+URZ+-0x8], R0 ;  /* 0xfffff800030075a7 */ /* 0x000066000800017f */
[----:B-1----:R-:W-:Y:S05]  /*7a80*/  @!P0 NANOSLEEP.SYNCS 0x989680 ;  /* 0x009896800000895d */ /* 0x002fea0003900000 */
[----:B------:R-:W1:Y:S02]  /*7a90*/  @!P0 SYNCS.PHASECHK.TRANS64 P0, [R3+URZ+-0x8], R0 ;  /* 0xfffff800030085a7 */ /* 0x000e64000800007f */
[----:B-1----:R-:W-:Y:S05]  /*7aa0*/  @!P0 BRA `(.L_x_16) ;  /* 0xfffffffc00ec8947 */ /* 0x002fea000383ffff */
[----:B------:R-:W-:Y:S05]  /*7ab0*/  BRA `(.L_x_190) ;  /* 0xffffff9800d87947 */ /* 0x000fea000383ffff */
.L_x_21:
[----:B-1----:R1:W2:Y:S02]  /*7ac0*/  SYNCS.PHASECHK.TRANS64.TRYWAIT P1, [R3+URZ], R0 ;  /* 0x00000000030075a7 */ /* 0x0022a4000802017f */
[----:B--2---:R-:W-:Y:S05]  /*7ad0*/  @!P1 NANOSLEEP.SYNCS 0x989680 ;  /* 0x009896800000995d */ /* 0x004fea0003900000 */
[----:B------:R-:W2:Y:S02]  /*7ae0*/  @!P1 SYNCS.PHASECHK.TRANS64 P1, [R3+URZ], R0 ;  /* 0x00000000030095a7 */ /* 0x000ea4000802007f */
[----:B--2---:R-:W-:Y:S05]  /*7af0*/  @!P1 BRA `(.L_x_21) ;  /* 0xfffffffc00f09947 */ /* 0x004fea000383ffff */
[----:B------:R-:W-:Y:S05]  /*7b00*/  BRA `(.L_x_20) ;  /* 0xffffff9c004c7947 */ /* 0x000fea000383ffff */
.L_x_26:
[----:B-1----:R-:W-:-:S04]  /*7b10*/  IMAD.U32 R4, RZ, RZ, UR4 ;  /* 0x00000004ff047e24 */ /* 0x002fc8000f8e00ff */
[----:B------:R1:W2:Y:S03]  /*7b20*/  SYNCS.PHASECHK.TRANS64.TRYWAIT P1, [R4+URZ], R3 ;  /* 0x00000003040075a7 */ /* 0x0002a6000802017f */
[----:B--2---:R-:W-:Y:S05]  /*7b30*/  @!P1 NANOSLEEP.SYNCS 0x989680 ;  /* 0x009896800000995d */ /* 0x004fea0003900000 */
[----:B------:R-:W2:Y:S02]  /*7b40*/  @!P1 SYNCS.PHASECHK.TRANS64 P1, [R4+URZ], R3 ;  /* 0x00000003040095a7 */ /* 0x000ea4000802007f */
[----:B--2---:R-:W-:Y:S05]  /*7b50*/  @!P1 BRA `(.L_x_26) ;  /* 0xfffffffc00ec9947 */ /* 0x004fea000383ffff */
[----:B------:R-:W-:Y:S05]  /*7b60*/  BRA `(.L_x_25) ;  /* 0xffffffa0001c7947 */ /* 0x000fea000383ffff */
.L_x_32:
[----:B0-----:R-:W-:-:S04]  /*7b70*/  IMAD.U32 R3, RZ, RZ, UR43 ;  /* 0x0000002bff037e24 */ /* 0x001fc8000f8e00ff */
[----:B------:R0:W1:Y:S03]  /*7b80*/  SYNCS.PHASECHK.TRANS64.TRYWAIT P0, [R3+URZ+0x8], R0 ;  /* 0x00000800030075a7 */ /* 0x000066000800017f */
[----:B-1----:R-:W-:Y:S05]  /*7b90*/  @!P0 NANOSLEEP.SYNCS 0x989680 ;  /* 0x009896800000895d */ /* 0x002fea0003900000 */
[----:B------:R-:W1:Y:S02]  /*7ba0*/  @!P0 SYNCS.PHASECHK.TRANS64 P0, [R3+URZ+0x8], R0 ;  /* 0x00000800030085a7 */ /* 0x000e64000800007f */
[----:B-1----:R-:W-:Y:S05]  /*7bb0*/  @!P0 BRA `(.L_x_32) ;  /* 0xfffffffc00ec8947 */ /* 0x002fea000383ffff */
[----:B------:R-:W-:Y:S05]  /*7bc0*/  BRA `(.L_x_191) ;  /* 0xffffffa400487947 */ /* 0x000fea000383ffff */
.L_x_165:
[----:B------:R-:W-:Y:S01]  /*7bd0*/  BSSY B1, `(.L_x_192) ;  /* 0x0000006000017945 */ /* 0x000fe20003800000 */
[----:B------:R-:W-:-:S07]  /*7be0*/  IMAD.MOV.U32 R15, RZ, RZ, -0x1 ;  /* 0xffffffffff0f7424 */ /* 0x000fce00078e00ff */
[----:B-----5:R-:W-:Y:S05]  /*7bf0*/  WARPSYNC.COLLECTIVE R15, `(.L_x_193) ;  /* 0x000000000f0c7348 */ /* 0x020fea0003c00000 */
[----:B------:R-:W-:Y:S02]  /*7c00*/  ELECT P6, UR62, PT ;  /* 0x00000000003e782f */ /* 0x000fe400038c0000 */
[----:B------:R-:W-:Y:S01]  /*7c10*/  MOV R14, UR62 ;  /* 0x0000003e000e7c02 */ /* 0x000fe20008000f00 */
[----:B-----5:R-:W-:Y:S10]  /*7c20*/  ENDCOLLECTIVE ;  /* 0x000000000000791b */ /* 0x020ff40003800000 */
.L_x_193:
[----:B------:R-:W-:Y:S05]  /*7c30*/  BSYNC B1 ;  /* 0x0000000000017941 */ /* 0x000fea0003800000 */
.L_x_192:
[----:B------:R-:W-:Y:S05]  /*7c40*/  BRA `(.L_x_194) ;  /* 0xffffffec00587947 */ /* 0x000fea000383ffff */
.L_x_168:
[----:B-1----:R1:W2:Y:S02]  /*7c50*/  SYNCS.PHASECHK.TRANS64.TRYWAIT P1, [R11+URZ+0x48], R6 ;  /* 0x000048060b0075a7 */ /* 0x0022a4000802017f */
[----:B--2---:R-:W-:Y:S05]  /*7c60*/  @!P1 NANOSLEEP.SYNCS 0x989680 ;  /* 0x009896800000995d */ /* 0x004fea0003900000 */
[----:B------:R-:W2:Y:S02]  /*7c70*/  @!P1 SYNCS.PHASECHK.TRANS64 P1, [R11+URZ+0x48], R6 ;  /* 0x000048060b0095a7 */ /* 0x000ea4000802007f */
[----:B--2---:R-:W-:Y:S05]  /*7c80*/  @!P1 BRA `(.L_x_168) ;  /* 0xfffffffc00f09947 */ /* 0x004fea000383ffff */
[----:B------:R-:W-:Y:S05]  /*7c90*/  BRA `(.L_x_195) ;  /* 0xffffffec008c7947 */ /* 0x000fea000383ffff */
.L_x_177:
[----:B------:R-:W-:Y:S01]  /*7ca0*/  BSSY B0, `(.L_x_196) ;  /* 0x0000006000007945 */ /* 0x000fe20003800000 */
[----:B------:R-:W-:-:S07]  /*7cb0*/  IMAD.MOV.U32 R15, RZ, RZ, -0x1 ;  /* 0xffffffffff0f7424 */ /* 0x000fce00078e00ff */
[----:B-----5:R-:W-:Y:S05]  /*7cc0*/  WARPSYNC.COLLECTIVE R15, `(.L_x_197) ;  /* 0x000000000f0c7348 */ /* 0x020fea0003c00000 */
[----:B------:R-:W-:Y:S02]  /*7cd0*/  ELECT P6, UR62, PT ;  /* 0x00000000003e782f */ /* 0x000fe400038c0000 */
[----:B------:R-:W-:Y:S01]  /*7ce0*/  MOV R14, UR62 ;  /* 0x0000003e000e7c02 */ /* 0x000fe20008000f00 */
[----:B-----5:R-:W-:Y:S10]  /*7cf0*/  ENDCOLLECTIVE ;  /* 0x000000000000791b */ /* 0x020ff40003800000 */
.L_x_197:
[----:B------:R-:W-:Y:S05]  /*7d00*/  BSYNC B0 ;  /* 0x0000000000007941 */ /* 0x000fea0003800000 */
.L_x_196:
[----:B------:R-:W-:Y:S05]  /*7d10*/  BRA `(.L_x_198) ;  /* 0xfffffff400e87947 */ /* 0x000fea000383ffff */
.L_x_181:
[----:B0-----:R0:W1:Y:S02]  /*7d20*/  SYNCS.PHASECHK.TRANS64.TRYWAIT P0, [R7+URZ], R2 ;  /* 0x00000002070075a7 */ /* 0x001064000800017f */
[----:B-1----:R-:W-:Y:S05]  /*7d30*/  @!P0 NANOSLEEP.SYNCS 0x989680 ;  /* 0x009896800000895d */ /* 0x002fea0003900000 */
[----:B------:R-:W1:Y:S02]  /*7d40*/  @!P0 SYNCS.PHASECHK.TRANS64 P0, [R7+URZ], R2 ;  /* 0x00000002070085a7 */ /* 0x000e64000800007f */
[----:B-1----:R-:W-:Y:S05]  /*7d50*/  @!P0 BRA `(.L_x_181) ;  /* 0xfffffffc00f08947 */ /* 0x002fea000383ffff */
[----:B------:R-:W-:Y:S05]  /*7d60*/  BRA `(.L_x_199) ;  /* 0xfffffff800287947 */ /* 0x000fea000383ffff */
.L_x_182:
[----:B0-----:R0:W1:Y:S02]  /*7d70*/  SYNCS.PHASECHK.TRANS64.TRYWAIT P0, [R6+URZ], R3 ;  /* 0x00000003060075a7 */ /* 0x001064000800017f */
[----:B-1----:R-:W-:Y:S05]  /*7d80*/  @!P0 NANOSLEEP.SYNCS 0x989680 ;  /* 0x009896800000895d */ /* 0x002fea0003900000 */
[----:B------:R-:W1:Y:S02]  /*7d90*/  @!P0 SYNCS.PHASECHK.TRANS64 P0, [R6+URZ], R3 ;  /* 0x00000003060085a7 */ /* 0x000e64000800007f */
[----:B-1----:R-:W-:Y:S05]  /*7da0*/  @!P0 BRA `(.L_x_182) ;  /* 0xfffffffc00f08947 */ /* 0x002fea000383ffff */
[----:B------:R-:W-:Y:S05]  /*7db0*/  BRA `(.L_x_200) ;  /* 0xfffffff800387947 */ /* 0x000fea000383ffff */
.L_x_183:
[----:B0-----:R0:W1:Y:S02]  /*7dc0*/  SYNCS.PHASECHK.TRANS64.TRYWAIT P0, [R7+URZ], R4 ;  /* 0x00000004070075a7 */ /* 0x001064000800017f */
[----:B-1----:R-:W-:Y:S05]  /*7dd0*/  @!P0 NANOSLEEP.SYNCS 0x989680 ;  /* 0x009896800000895d */ /* 0x002fea0003900000 */
[----:B------:R-:W1:Y:S02]  /*7de0*/  @!P0 SYNCS.PHASECHK.TRANS64 P0, [R7+URZ], R4 ;  /* 0x00000004070085a7 */ /* 0x000e64000800007f */
[----:B-1----:R-:W-:Y:S05]  /*7df0*/  @!P0 BRA `(.L_x_183) ;  /* 0xfffffffc00f08947 */ /* 0x002fea000383ffff */
[----:B------:R-:W-:Y:S05]  /*7e00*/  BRA `(.L_x_201) ;  /* 0xfffffff800487947 */ /* 0x000fea000383ffff */
.L_x_184:
[----:B0-----:R0:W1:Y:S02]  /*7e10*/  SYNCS.PHASECHK.TRANS64.TRYWAIT P0, [R6+URZ], R3 ;  /* 0x00000003060075a7 */ /* 0x001064000800017f */
[----:B-1----:R-:W-:Y:S05]  /*7e20*/  @!P0 NANOSLEEP.SYNCS 0x989680 ;  /* 0x009896800000895d */ /* 0x002fea0003900000 */
[----:B------:R-:W1:Y:S02]  /*7e30*/  @!P0 SYNCS.PHASECHK.TRANS64 P0, [R6+URZ], R3 ;  /* 0x00000003060085a7 */ /* 0x000e64000800007f */
[----:B-1----:R-:W-:Y:S05]  /*7e40*/  @!P0 BRA `(.L_x_184) ;  /* 0xfffffffc00f08947 */ /* 0x002fea000383ffff */
[----:B------:R-:W-:Y:S05]  /*7e50*/  BRA `(.L_x_202) ;  /* 0xfffffff800587947 */ /* 0x000fea000383ffff */
.L_x_185:
[----:B0-----:R0:W1:Y:S02]  /*7e60*/  SYNCS.PHASECHK.TRANS64.TRYWAIT P0, [R7+URZ], R4 ;  /* 0x00000004070075a7 */ /* 0x001064000800017f */
[----:B-1----:R-:W-:Y:S05]  /*7e70*/  @!P0 NANOSLEEP.SYNCS 0x989680 ;  /* 0x009896800000895d */ /* 0x002fea0003900000 */
[----:B------:R-:W1:Y:S02]  /*7e80*/  @!P0 SYNCS.PHASECHK.TRANS64 P0, [R7+URZ], R4 ;  /* 0x00000004070085a7 */ /* 0x000e64000800007f */
[----:B-1----:R-:W-:Y:S05]  /*7e90*/  @!P0 BRA `(.L_x_185) ;  /* 0xfffffffc00f08947 */ /* 0x002fea000383ffff */
[----:B------:R-:W-:Y:S05]  /*7ea0*/  BRA `(.L_x_203) ;  /* 0xfffffff800687947 */ /* 0x000fea000383ffff */
.L_x_186:
[----:B0-----:R0:W1:Y:S02]  /*7eb0*/  SYNCS.PHASECHK.TRANS64.TRYWAIT P0, [R6+URZ], R3 ;  /* 0x00000003060075a7 */ /* 0x001064000800017f */
[----:B-1----:R-:W-:Y:S05]  /*7ec0*/  @!P0 NANOSLEEP.SYNCS 0x989680 ;  /* 0x009896800000895d */ /* 0x002fea0003900000 */
[----:B------:R-:W1:Y:S02]  /*7ed0*/  @!P0 SYNCS.PHASECHK.TRANS64 P0, [R6+URZ], R3 ;  /* 0x00000003060085a7 */ /* 0x000e64000800007f */
[----:B-1----:R-:W-:Y:S05]  /*7ee0*/  @!P0 BRA `(.L_x_186) ;  /* 0xfffffffc00f08947 */ /* 0x002fea000383ffff */
[----:B------:R-:W-:Y:S05]  /*7ef0*/  BRA `(.L_x_204) ;  /* 0xfffffff800787947 */ /* 0x000fea000383ffff */
.L_x_187:
[----:B0-----:R0:W1:Y:S02]  /*7f00*/  SYNCS.PHASECHK.TRANS64.TRYWAIT P0, [R7+URZ], R4 ;  /* 0x00000004070075a7 */ /* 0x001064000800017f */
[----:B-1----:R-:W-:Y:S05]  /*7f10*/  @!P0 NANOSLEEP.SYNCS 0x989680 ;  /* 0x009896800000895d */ /* 0x002fea0003900000 */
[----:B------:R-:W1:Y:S02]  /*7f20*/  @!P0 SYNCS.PHASECHK.TRANS64 P0, [R7+URZ], R4 ;  /* 0x00000004070085a7 */ /* 0x000e64000800007f */
[----:B-1----:R-:W-:Y:S05]  /*7f30*/  @!P0 BRA `(.L_x_187) ;  /* 0xfffffffc00f08947 */ /* 0x002fea000383ffff */
[----:B------:R-:W-:Y:S05]  /*7f40*/  BRA `(.L_x_205) ;  /* 0xfffffff800887947 */ /* 0x000fea000383ffff */
.L_x_188:
[----:B-1----:R1:W2:Y:S02]  /*7f50*/  SYNCS.PHASECHK.TRANS64.TRYWAIT P0, [R6+URZ], R3 ;  /* 0x00000003060075a7 */ /* 0x0022a4000800017f */
[----:B--2---:R-:W-:Y:S05]  /*7f60*/  @!P0 NANOSLEEP.SYNCS 0x989680 ;  /* 0x009896800000895d */ /* 0x004fea0003900000 */
[----:B------:R-:W2:Y:S02]  /*7f70*/  @!P0 SYNCS.PHASECHK.TRANS64 P0, [R6+URZ], R3 ;  /* 0x00000003060085a7 */ /* 0x000ea4000800007f */
[----:B--2---:R-:W-:Y:S05]  /*7f80*/  @!P0 BRA `(.L_x_188) ;  /* 0xfffffffc00f08947 */ /* 0x004fea000383ffff */
[----:B------:R-:W-:Y:S05]  /*7f90*/  BRA `(.L_x_206) ;  /* 0xfffffff800907947 */ /* 0x000fea000383ffff */
.L_x_207:
[----:B------:R-:W-:-:S00]  /*7fa0*/  BRA `(.L_x_207) ;  /* 0xfffffffc00fc7947 */ /* 0x000fc0000383ffff */
[----:B------:R-:W-:-:S00]  /*7fb0*/  NOP ;  /* 0x0000000000007918 */ /* 0x000fc00000000000 */
        /* <DEDUP_REMOVED lines=12> */
.L_x_208:


//--------------------- .nv.global.init           --------------------------
	.section	.nv.global.init,"aw",@progbits
.nv.global.init:
	.type		$str$22,@object
	.size		$str$22,($str$23 - $str$22)
$str$22:
        /*0000*/ 	.byte	0x6b, 0x5f, 0x74, 0x69, 0x6c, 0x65, 0x5f, 0x63, 0x6f, 0x75, 0x6e, 0x74, 0x20, 0x3e, 0x3d, 0x20
        /*0010*/ 	.byte	0x31, 0x00
	.type		$str$23,@object
	.size		$str$23,(__unnamed_1 - $str$23)
$str$23:
        /*0012*/ 	.byte	0x2f, 0x74, 0x6d, 0x70, 0x2f, 0x63, 0x75, 0x74, 0x6c, 0x61, 0x73, 0x73, 0x5f, 0x73, 0x77, 0x65
        /*0022*/ 	.byte	0x65, 0x70, 0x5f, 0x73, 0x72, 0x63, 0x2f, 0x69, 0x6e, 0x63, 0x6c, 0x75, 0x64, 0x65, 0x2f, 0x63
        /*0032*/ 	.byte	0x75, 0x74, 0x6c, 0x61, 0x73, 0x73, 0x2f, 0x67, 0x65, 0x6d, 0x6d, 0x2f, 0x63, 0x6f, 0x6c, 0x6c
        /*0042*/ 	.byte	0x65, 0x63, 0x74, 0x69, 0x76, 0x65, 0x2f, 0x73, 0x6d, 0x39, 0x30, 0x5f, 0x6d, 0x6d, 0x61, 0x5f
        /*0052*/ 	.byte	0x74, 0x6d, 0x61, 0x5f, 0x67, 0x6d, 0x6d, 0x61, 0x5f, 0x73, 0x73, 0x5f, 0x77, 0x61, 0x72, 0x70
        /*0062*/ 	.byte	0x73, 0x70, 0x65, 0x63, 0x69, 0x61, 0x6c, 0x69, 0x7a, 0x65, 0x64, 0x2e, 0x68, 0x70, 0x70, 0x00
	.type		__unnamed_1,@object
	.size		__unnamed_1,(.L_0 - __unnamed_1)
__unnamed_1:
        /*0072*/ 	.byte	0x76, 0x6f, 0x69, 0x64, 0x20, 0x63, 0x75, 0x74, 0x6c, 0x61, 0x73, 0x73, 0x3a, 0x3a, 0x67, 0x65
        /* <DEDUP_REMOVED lines=176> */
        /*0b82*/ 	.byte	0x3a, 0x69, 0x64, 0x65, 0x6e, 0x74, 0x69, 0x74, 0x79, 0x5d, 0x00
.L_0:


//--------------------- .nv.shared._ZN7cutlass13device_kernelINS_4gemm6kernel13GemmUniversalIN4cute5tupleIJiiiiEEENS1_10collective13CollectiveMmaINS1_34MainloopSm90TmaGmmaWarpSpecializedILi9ENS5_IJNS4_1CILi1EEESB_SB_EEENS1_32KernelTmaWarpSpecializedPingpongEEENS5_IJNSA_ILi64EEENSA_ILi128EEENSA_ILi32EEEEEENS_10tfloat32_tENS5_IJlSB_lEEESJ_SK_NS4_8TiledMMAINS4_8MMA_AtomIJNS4_4SM904GMMA30MMA_64x128x8_F32TF32TF32_SS_TNILNSO_7ScaleInE1ELSQ_1EEEEEENS4_6LayoutISC_NS5_IJNSA_ILi0EEESU_SU_EEEEENS5_IJNS4_10UnderscoreESX_SX_EEEEENS4_13SM90_TMA_LOADENS4_14ComposedLayoutINS4_7SwizzleILi3ELi4ELi3EEENS4_18smem_ptr_flag_bitsILi32EEENST_INS5_IJNSA_ILi8EEESH_EEENS5_IJSH_SB_EEEEEEEvNS4_8identityES10_S1A_vS1B_EENS_8epilogue10collective6detail29Sm90TmaWarpSpecializedAdapterINS1E_15DefaultEpilogueISJ_SK_SK_NS1D_6thread17LinearCombinationISJ_Li1EffLNS1I_9ScaleType4KindE0ELNS_15FloatRoundStyleE2ESJ_EENS1_15EpilogueDefaultEEEEEvvEEEEvNT_6ParamsE --------------------------
	.section	.nv.shared._ZN7cutlass13device_kernelINS_4gemm6kernel13GemmUniversalIN4cute5tupleIJiiiiEEENS1_10collective13CollectiveMmaINS1_34MainloopSm90TmaGmmaWarpSpecializedILi9ENS5_IJNS4_1CILi1EEESB_SB_EEENS1_32KernelTmaWarpSpecializedPingpongEEENS5_IJNSA_ILi64EEENSA_ILi128EEENSA_ILi32EEEEEENS_10tfloat32_tENS5_IJlSB_lEEESJ_SK_NS4_8TiledMMAINS4_8MMA_AtomIJNS4_4SM904GMMA30MMA_64x128x8_F32TF32TF32_SS_TNILNSO_7ScaleInE1ELSQ_1EEEEEENS4_6LayoutISC_NS5_IJNSA_ILi0EEESU_SU_EEEEENS5_IJNS4_10UnderscoreESX_SX_EEEEENS4_13SM90_TMA_LOADENS4_14ComposedLayoutINS4_7SwizzleILi3ELi4ELi3EEENS4_18smem_ptr_flag_bitsILi32EEENST_INS5_IJNSA_ILi8EEESH_EEENS5_IJSH_SB_EEEEEEEvNS4_8identityES10_S1A_vS1B_EENS_8epilogue10collective6detail29Sm90TmaWarpSpecializedAdapterINS1E_15DefaultEpilogueISJ_SK_SK_NS1D_6thread17LinearCombinationISJ_Li1EffLNS1I_9ScaleType4KindE0ELNS_15FloatRoundStyleE2ESJ_EENS1_15EpilogueDefaultEEEEEvvEEEEvNT_6ParamsE,"aw",@nobits
	.sectionflags	@""
	.align	16
	.zero		1024


//--------------------- .nv.shared.reserved.0     --------------------------
	.section	.nv.shared.reserved.0,"aw",@nobits
	.weak		__nv_reservedSMEM_offset_0_alias
	.size		__nv_reservedSMEM_offset_0_alias, 0, 0
	.other		__nv_reservedSMEM_offset_0_alias,@"STO_CUDA_RESERVED_SHARED STV_DEFAULT"
__nv_reservedSMEM_offset_0_alias:
	.zero		0


//--------------------- .nv.global                --------------------------
	.section	.nv.global,"aw",@nobits
.nv.global:
	.type		_ZN39_INTERNAL_45b8b82e_4_k_cu_935a05a0_57044cute1_E,@object
	.size		_ZN39_INTERNAL_45b8b82e_4_k_cu_935a05a0_57044cute1_E,(_ZN39_INTERNAL_45b8b82e_4_k_cu_935a05a0_57044cuda3std3__45__cpo6cbeginE - _ZN39_INTERNAL_45b8b82e_4_k_cu_935a05a0_57044cute1_E)
_ZN39_INTERNAL_45b8b82e_4_k_cu_935a05a0_57044cute1_E:
	.zero		1
	.type		_ZN39_INTERNAL_45b8b82e_4_k_cu_935a05a0_57044cuda3std3__45__cpo6cbeginE,@object
	.size		_ZN39_INTERNAL_45b8b82e_4_k_cu_935a05a0_57044cuda3std3__45__cpo6cbeginE,(_ZN39_INTERNAL_45b8b82e_4_k_cu_935a05a0_57044cuda3std3__48in_placeE - _ZN39_INTERNAL_45b8b82e_4_k_cu_935a05a0_57044cuda3std3__45__cpo6cbeginE)
_ZN39_INTERNAL_45b8b82e_4_k_cu_935a05a0_57044cuda3std3__45__cpo6cbeginE:
	.zero		1
	.type		_ZN39_INTERNAL_45b8b82e_4_k_cu_935a05a0_57044cuda3std3__48in_placeE,@object
	.size		_ZN39_INTERNAL_45b8b82e_4_k_cu_935a05a0_57044cuda3std3__48in_placeE,(_ZN39_INTERNAL_45b8b82e_4_k_cu_935a05a0_57044cuda3std6ranges3__45__cpo9iter_moveE - _ZN39_INTERNAL_45b8b82e_4_k_cu_935a05a0_57044cuda3std3__48in_placeE)
_ZN39_INTERNAL_45b8b82e_4_k_cu_935a05a0_57044cuda3std3__48in_placeE:
	.zero		1
	.type		_ZN39_INTERNAL_45b8b82e_4_k_cu_935a05a0_57044cuda3std6ranges3__45__cpo9iter_moveE,@object
	.size		_ZN39_INTERNAL_45b8b82e_4_k_cu_935a05a0_57044cuda3std6ranges3__45__cpo9iter_moveE,(_ZN39_INTERNAL_45b8b82e_4_k_cu_935a05a0_57044cuda3std3__45__cpo5beginE - _ZN39_INTERNAL_45b8b82e_4_k_cu_935a05a0_57044cuda3std6ranges3__45__cpo9iter_moveE)
_ZN39_INTERNAL_45b8b82e_4_k_cu_935a05a0_57044cuda3std6ranges3__45__cpo9iter_moveE:
	.zero		1
	.type		_ZN39_INTERNAL_45b8b82e_4_k_cu_935a05a0_57044cuda3std3__45__cpo5beginE,@object
	.size		_ZN39_INTERNAL_45b8b82e_4_k_cu_935a05a0_57044cuda3std3__45__cpo5beginE,(_ZN39_INTERNAL_45b8b82e_4_k_cu_935a05a0_57044cuda3std3__441_GLOBAL__N__45b8b82e_4_k_cu_935a05a0_57046ignoreE - _ZN39_INTERNAL_45b8b82e_4_k_cu_935a05a0_57044cuda3std3__45__cpo5beginE)
_ZN39_INTERNAL_45b8b82e_4_k_cu_935a05a0_57044cuda3std3__45__cpo5beginE:
	.zero		1
	.type		_ZN39_INTERNAL_45b8b82e_4_k_cu_935a05a0_57044cuda3std3__441_GLOBAL__N__45b8b82e_4_k_cu_935a05a0_57046ignoreE,@object
	.size		_ZN39_INTERNAL_45b8b82e_4_k_cu_935a05a0_57044cuda3std3__441_GLOBAL__N__45b8b82e_4_k_cu_935a05a0_57046ignoreE,(_ZN39_INTERNAL_45b8b82e_4_k_cu_935a05a0_57044cute7productE - _ZN39_INTERNAL_45b8b82e_4_k_cu_935a05a0_57044cuda3std3__441_GLOBAL__N__45b8b82e_4_k_cu_935a05a0_57046ignoreE)
_ZN39_INTERNAL_45b8b82e_4_k_cu_935a05a0_57044cuda3std3__441_GLOBAL__N__45b8b82e_4_k_cu_935a05a0_57046ignoreE:
	.zero		1
	.type		_ZN39_INTERNAL_45b8b82e_4_k_cu_935a05a0_57044cute7productE,@object
	.size		_ZN39_INTERNAL_45b8b82e_4_k_cu_935a05a0_57044cute7productE,(_ZN39_INTERNAL_45b8b82e_4_k_cu_935a05a0_57044cuda3std3__45__cpo3endE - _ZN39_INTERNAL_45b8b82e_4_k_cu_935a05a0_57044cute7productE)
_ZN39_INTERNAL_45b8b82e_4_k_cu_935a05a0_57044cute7productE:
	.zero		1
	.type		_ZN39_INTERNAL_45b8b82e_4_k_cu_935a05a0_57044cuda3std3__45__cpo3endE,@object
	.size		_ZN39_INTERNAL_45b8b82e_4_k_cu_935a05a0_57044cuda3std3__45__cpo3endE,(_ZN39_INTERNAL_45b8b82e_4_k_cu_935a05a0_57044cuda3std3__419piecewise_constructE - _ZN39_INTERNAL_45b8b82e_4_k_cu_935a05a0_57044cuda3std3__45__cpo3endE)
_ZN39_INTERNAL_45b8b82e_4_k_cu_935a05a0_57044cuda3std3__45__cpo3endE:
	.zero		1
	.type		_ZN39_INTERNAL_45b8b82e_4_k_cu_935a05a0_57044cuda3std3__419piecewise_constructE,@object
	.size		_ZN39_INTERNAL_45b8b82e_4_k_cu_935a05a0_57044cuda3std3__419piecewise_constructE,(_ZN39_INTERNAL_45b8b82e_4_k_cu_935a05a0_57044cuda3std3__45__cpo4cendE - _ZN39_INTERNAL_45b8b82e_4_k_cu_935a05a0_57044cuda3std3__419piecewise_constructE)
_ZN39_INTERNAL_45b8b82e_4_k_cu_935a05a0_57044cuda3std3__419piecewise_constructE:
	.zero		1
	.type		_ZN39_INTERNAL_45b8b82e_4_k_cu_935a05a0_57044cuda3std3__45__cpo4cendE,@object
	.size		_ZN39_INTERNAL_45b8b82e_4_k_cu_935a05a0_57044cuda3std3__45__cpo4cendE,(_ZN39_INTERNAL_45b8b82e_4_k_cu_935a05a0_57044cuda3std6ranges3__45__cpo4swapE - _ZN39_INTERNAL_45b8b82e_4_k_cu_935a05a0_57044cuda3std3__45__cpo4cendE)
_ZN39_INTERNAL_45b8b82e_4_k_cu_935a05a0_57044cuda3std3__45__cpo4cendE:
	.zero		1
	.type		_ZN39_INTERNAL_45b8b82e_4_k_cu_935a05a0_57044cuda3std6ranges3__45__cpo4swapE,@object
	.size		_ZN39_INTERNAL_45b8b82e_4_k_cu_935a05a0_57044cuda3std6ranges3__45__cpo4swapE,(.L_8 - _ZN39_INTERNAL_45b8b82e_4_k_cu_935a05a0_57044cuda3std6ranges3__45__cpo4swapE)
_ZN39_INTERNAL_45b8b82e_4_k_cu_935a05a0_57044cuda3std6ranges3__45__cpo4swapE:
	.zero		1
.L_8:


//--------------------- .nv.constant0._ZN7cutlass13device_kernelINS_4gemm6kernel13GemmUniversalIN4cute5tupleIJiiiiEEENS1_10collective13CollectiveMmaINS1_34MainloopSm90TmaGmmaWarpSpecializedILi9ENS5_IJNS4_1CILi1EEESB_SB_EEENS1_32KernelTmaWarpSpecializedPingpongEEENS5_IJNSA_ILi64EEENSA_ILi128EEENSA_ILi32EEEEEENS_10tfloat32_tENS5_IJlSB_lEEESJ_SK_NS4_8TiledMMAINS4_8MMA_AtomIJNS4_4SM904GMMA30MMA_64x128x8_F32TF32TF32_SS_TNILNSO_7ScaleInE1ELSQ_1EEEEEENS4_6LayoutISC_NS5_IJNSA_ILi0EEESU_SU_EEEEENS5_IJNS4_10UnderscoreESX_SX_EEEEENS4_13SM90_TMA_LOADENS4_14ComposedLayoutINS4_7SwizzleILi3ELi4ELi3EEENS4_18smem_ptr_flag_bitsILi32EEENST_INS5_IJNSA_ILi8EEESH_EEENS5_IJSH_SB_EEEEEEEvNS4_8identityES10_S1A_vS1B_EENS_8epilogue10collective6detail29Sm90TmaWarpSpecializedAdapterINS1E_15DefaultEpilogueISJ_SK_SK_NS1D_6thread17LinearCombinationISJ_Li1EffLNS1I_9ScaleType4KindE0ELNS_15FloatRoundStyleE2ESJ_EENS1_15EpilogueDefaultEEEEEvvEEEEvNT_6ParamsE --------------------------
	.section	.nv.constant0._ZN7cutlass13device_kernelINS_4gemm6kernel13GemmUniversalIN4cute5tupleIJiiiiEEENS1_10collective13CollectiveMmaINS1_34MainloopSm90TmaGmmaWarpSpecializedILi9ENS5_IJNS4_1CILi1EEESB_SB_EEENS1_32KernelTmaWarpSpecializedPingpongEEENS5_IJNSA_ILi64EEENSA_ILi128EEENSA_ILi32EEEEEENS_10tfloat32_tENS5_IJlSB_lEEESJ_SK_NS4_8TiledMMAINS4_8MMA_AtomIJNS4_4SM904GMMA30MMA_64x128x8_F32TF32TF32_SS_TNILNSO_7ScaleInE1ELSQ_1EEEEEENS4_6LayoutISC_NS5_IJNSA_ILi0EEESU_SU_EEEEENS5_IJNS4_10UnderscoreESX_SX_EEEEENS4_13SM90_TMA_LOADENS4_14ComposedLayoutINS4_7SwizzleILi3ELi4ELi3EEENS4_18smem_ptr_flag_bitsILi32EEENST_INS5_IJNSA_ILi8EEESH_EEENS5_IJSH_SB_EEEEEEEvNS4_8identityES10_S1A_vS1B_EENS_8epilogue10collective6detail29Sm90TmaWarpSpecializedAdapterINS1E_15DefaultEpilogueISJ_SK_SK_NS1D_6thread17LinearCombinationISJ_Li1EffLNS1I_9ScaleType4KindE0ELNS_15FloatRoundStyleE2ESJ_EENS1_15EpilogueDefaultEEEEEvvEEEEvNT_6ParamsE,"a",@progbits
	.sectionflags	@""
	.align	4
.nv.constant0._ZN7cutlass13device_kernelINS_4gemm6kernel13GemmUniversalIN4cute5tupleIJiiiiEEENS1_10collective13CollectiveMmaINS1_34MainloopSm90TmaGmmaWarpSpecializedILi9ENS5_IJNS4_1CILi1EEESB_SB_EEENS1_32KernelTmaWarpSpecializedPingpongEEENS5_IJNSA_ILi64EEENSA_ILi128EEENSA_ILi32EEEEEENS_10tfloat32_tENS5_IJlSB_lEEESJ_SK_NS4_8TiledMMAINS4_8MMA_AtomIJNS4_4SM904GMMA30MMA_64x128x8_F32TF32TF32_SS_TNILNSO_7ScaleInE1ELSQ_1EEEEEENS4_6LayoutISC_NS5_IJNSA_ILi0EEESU_SU_EEEEENS5_IJNS4_10UnderscoreESX_SX_EEEEENS4_13SM90_TMA_LOADENS4_14ComposedLayoutINS4_7SwizzleILi3ELi4ELi3EEENS4_18smem_ptr_flag_bitsILi32EEENST_INS5_IJNSA_ILi8EEESH_EEENS5_IJSH_SB_EEEEEEEvNS4_8identityES10_S1A_vS1B_EENS_8epilogue10collective6detail29Sm90TmaWarpSpecializedAdapterINS1E_15DefaultEpilogueISJ_SK_SK_NS1D_6thread17LinearCombinationISJ_Li1EffLNS1I_9ScaleType4KindE0ELNS_15FloatRoundStyleE2ESJ_EENS1_15EpilogueDefaultEEEEEvvEEEEvNT_6ParamsE:
	.zero		1664


//--------------------- SYMBOLS --------------------------

	.type		.nv.reservedSmem.offset0,@object
	.size		.nv.reservedSmem.offset0,0x4
	.type		__assertfail,@function
